// auto-generated by cutlass_sweep.fmha — config: {"arch": "sm_90", "direction": "fwd", "dtype": "fp16", "head_dim": 192, "mask": "causal", "schedule": "tma", "tile_kv": 128, "tile_q": 64}
#include "cutlass/cutlass.h"
#include "cute/tensor.hpp"
#include "cutlass/device_kernel.h"
#include "cutlass/kernel_hardware_info.h"
#include "88_hopper_fmha/collective/fmha_fusion.hpp"
#include "88_hopper_fmha/kernel/fmha_kernel_builder.hpp"

using namespace cute;
using Element = cutlass::half_t;
using TileShape = Shape<_64, _128, _192>;
using StrideQ = cute::tuple<int, _1, cute::tuple<int, int>>;
using StrideK = cute::tuple<int, _1, cute::tuple<int, int>>;
using StrideV = cute::tuple<int, cute::_1, cute::tuple<int, int>>;

using Kernel = typename cutlass::fmha::kernel::FmhaBuilder<
    Element, float, float,
    TileShape, StrideQ, StrideK, StrideV,
    cutlass::fmha::collective::CausalFusion,
    cutlass::gemm::KernelTma
  >::Kernel;

auto* _anchor = &cutlass::device_kernel<Kernel>;


// ===== COMPILED SASS (sm_90a) =====

	.target	sm_90a

	.elftype	@"ET_EXEC"


//--------------------- .note.nv.tkinfo           --------------------------
	.section	.note.nv.tkinfo,"",@"SHT_NOTE"
	.sectionflags	@"SHF_NOTE_NV_TKINFO"
	.tkinfo
        /*0018*/ 	.word	0x00000002
        /*0030*/ 	.string	""
        /*0030*/ 	.string	"ptxas"
        /*0030*/ 	.string	"Cuda compilation tools, release 13.0, V13.0.88"
        /*0030*/ 	.string	"Build cuda_13.0.r13.0/compiler.36424714_0"
        /*0030*/ 	.string	"-arch sm_90a -m 64 "



//--------------------- .note.nv.cuinfo           --------------------------
	.section	.note.nv.cuinfo,"",@"SHT_NOTE"
	.sectionflags	@"SHF_NOTE_NV_CUINFO"
        /*0018*/ 	.short	0x0002
        /*001a*/ 	.short	0x005a
        /*001c*/ 	.short	0x0082
	.zero		2


//--------------------- .nv.info                  --------------------------
	.section	.nv.info,"",@"SHT_CUDA_INFO"
	.align	4


	//----- nvinfo : EIATTR_REGCOUNT
	.align		4
        /*0000*/ 	.byte	0x04, 0x2f
        /*0002*/ 	.short	(.L_16 - .L_15)
	.align		4
.L_15:
        /*0004*/ 	.word	index@(_ZN7cutlass13device_kernelINS_4fmha6kernel13FmhaKernelTmaINS1_10collective15FmhaMainloopTmaINS_6half_tEfN4cute5tupleIJNS7_1CILi64EEENS9_ILi128EEENS9_ILi192EEEEEENS4_12CausalFusionEJEEENS4_15FmhaFwdEpilogueIS6_fNS8_IJSA_SC_SB_EEEEEJEEEEEvNT_6ParamsE)
        /*0008*/ 	.word	0x000000e2


	//----- nvinfo : EIATTR_FRAME_SIZE
	.align		4
.L_16:
        /*000c*/ 	.byte	0x04, 0x11
        /*000e*/ 	.short	(.L_18 - .L_17)
	.align		4
.L_17:
        /*0010*/ 	.word	index@($__internal_0_$__cuda_sm20_rcp_rn_f32_slowpath)
        /*0014*/ 	.word	0x00000000


	//----- nvinfo : EIATTR_FRAME_SIZE
	.align		4
.L_18:
        /*0018*/ 	.byte	0x04, 0x11
        /*001a*/ 	.short	(.L_20 - .L_19)
	.align		4
.L_19:
        /*001c*/ 	.word	index@(_ZN7cutlass13device_kernelINS_4fmha6kernel13FmhaKernelTmaINS1_10collective15FmhaMainloopTmaINS_6half_tEfN4cute5tupleIJNS7_1CILi64EEENS9_ILi128EEENS9_ILi192EEEEEENS4_12CausalFusionEJEEENS4_15FmhaFwdEpilogueIS6_fNS8_IJSA_SC_SB_EEEEEJEEEEEvNT_6ParamsE)
        /*0020*/ 	.word	0x00000000


	//----- nvinfo : EIATTR_MIN_STACK_SIZE
	.align		4
.L_20:
        /*0024*/ 	.byte	0x04, 0x12
        /*0026*/ 	.short	(.L_22 - .L_21)
	.align		4
.L_21:
        /*0028*/ 	.word	index@(_ZN7cutlass13device_kernelINS_4fmha6kernel13FmhaKernelTmaINS1_10collective15FmhaMainloopTmaINS_6half_tEfN4cute5tupleIJNS7_1CILi64EEENS9_ILi128EEENS9_ILi192EEEEEENS4_12CausalFusionEJEEENS4_15FmhaFwdEpilogueIS6_fNS8_IJSA_SC_SB_EEEEEJEEEEEvNT_6ParamsE)
        /*002c*/ 	.word	0x00000000
.L_22:


//--------------------- .nv.compat                --------------------------
	.section	.nv.compat,"",@"SHT_CUDA_COMPAT_INFO"
	.align	4
        /*0000*/ 	.byte	0x02, 0x09, 0x01, 0x00, 0x02, 0x02, 0x04, 0x00, 0x02, 0x05, 0x05, 0x00, 0x03, 0x07, 0x01, 0x01
        /*0010*/ 	.byte	0x02, 0x03, 0x01, 0x00, 0x02, 0x06, 0x01, 0x00, 0x04, 0x0b, 0x08, 0x00, 0x00, 0x00, 0x00, 0x00
        /*0020*/ 	.byte	0x00, 0x00, 0x00, 0x00


//--------------------- .nv.info._ZN7cutlass13device_kernelINS_4fmha6kernel13FmhaKernelTmaINS1_10collective15FmhaMainloopTmaINS_6half_tEfN4cute5tupleIJNS7_1CILi64EEENS9_ILi128EEENS9_ILi192EEEEEENS4_12CausalFusionEJEEENS4_15FmhaFwdEpilogueIS6_fNS8_IJSA_SC_SB_EEEEEJEEEEEvNT_6ParamsE --------------------------
	.section	.nv.info._ZN7cutlass13device_kernelINS_4fmha6kernel13FmhaKernelTmaINS1_10collective15FmhaMainloopTmaINS_6half_tEfN4cute5tupleIJNS7_1CILi64EEENS9_ILi128EEENS9_ILi192EEEEEENS4_12CausalFusionEJEEENS4_15FmhaFwdEpilogueIS6_fNS8_IJSA_SC_SB_EEEEEJEEEEEvNT_6ParamsE,"",@"SHT_CUDA_INFO"
	.sectionflags	@""
	.align	4


	//----- nvinfo : EIATTR_CUDA_API_VERSION
	.align		4
        /*0000*/ 	.byte	0x04, 0x37
        /*0002*/ 	.short	(.L_24 - .L_23)
.L_23:
        /*0004*/ 	.word	0x00000082


	//----- nvinfo : EIATTR_KPARAM_INFO
	.align		4
.L_24:
        /*0008*/ 	.byte	0x04, 0x17
        /*000a*/ 	.short	(.L_26 - .L_25)
.L_25:
        /*000c*/ 	.word	0x00000000
        /*0010*/ 	.short	0x0000
        /*0012*/ 	.short	0x0070
        /*0014*/ 	.byte	0x00, 0xf0, 0x01, 0x20


	//----- nvinfo : EIATTR_SPARSE_MMA_MASK
	.align		4
.L_26:
        /*0018*/ 	.byte	0x03, 0x50
        /*001a*/ 	.short	0x0000


	//----- nvinfo : EIATTR_MAXREG_COUNT
	.align		4
        /*001c*/ 	.byte	0x03, 0x1b
        /*001e*/ 	.short	0x00ff


	//----- nvinfo : EIATTR_NUM_BARRIERS
	.align		4
        /*0020*/ 	.byte	0x02, 0x4c
        /*0022*/ 	.byte	0x02
	.zero		1


	//----- nvinfo : EIATTR_EXTERNS
	.align		4
        /*0024*/ 	.byte	0x04, 0x0f
        /*0026*/ 	.short	(.L_28 - .L_27)


	//   ....[0]....
	.align		4
.L_27:
        /*0028*/ 	.word	index@(__assertfail)


	//----- nvinfo : EIATTR_MERCURY_ISA_VERSION
	.align		4
.L_28:
        /*002c*/ 	.byte	0x03, 0x5f
        /*002e*/ 	.short	0x0101


	//----- nvinfo : EIATTR_COOP_GROUP_MASK_REGIDS
	.align		4
        /*0030*/ 	.byte	0x04, 0x29
        /*0032*/ 	.short	(.L_30 - .L_29)


	//   ....[0]....
.L_29:
        /*0034*/ 	.word	0xffffffff


	//   ....[1]....
        /*0038*/ 	.word	0xffffffff


	//   ....[2]....
        /*003c*/ 	.word	0xffffffff


	//   ....[3]....
        /*0040*/ 	.word	0xffffffff


	//   ....[4]....
        /*0044*/ 	.word	0xffffffff


	//   ....[5]....
        /*0048*/ 	.word	0xffffffff


	//   ....[6]....
        /*004c*/ 	.word	0xffffffff


	//   ....[7]....
        /*0050*/ 	.word	0xffffffff


	//   ....[8]....
        /*0054*/ 	.word	0xffffffff


	//   ....[9]....
        /*0058*/ 	.word	0xffffffff


	//   ....[10]....
        /*005c*/ 	.word	0xffffffff


	//   ....[11]....
        /*0060*/ 	.word	0xffffffff


	//   ....[12]....
        /*0064*/ 	.word	0xffffffff


	//   ....[13]....
        /*0068*/ 	.word	0xffffffff


	//   ....[14]....
        /*006c*/ 	.word	0xffffffff


	//   ....[15]....
        /*0070*/ 	.word	0xffffffff


	//   ....[16]....
        /*0074*/ 	.word	0xffffffff


	//   ....[17]....
        /*0078*/ 	.word	0xffffffff


	//   ....[18]....
        /*007c*/ 	.word	0xffffffff


	//   ....[19]....
        /*0080*/ 	.word	0xffffffff


	//   ....[20]....
        /*0084*/ 	.word	0xffffffff


	//----- nvinfo : EIATTR_COOP_GROUP_INSTR_OFFSETS
	.align		4
.L_30:
        /*0088*/ 	.byte	0x04, 0x28
        /*008a*/ 	.short	(.L_32 - .L_31)


	//   ....[0]....
.L_31:
        /*008c*/ 	.word	0x00000050


	//   ....[1]....
        /*0090*/ 	.word	0x00000140


	//   ....[2]....
        /*0094*/ 	.word	0x00000270


	//   ....[3]....
        /*0098*/ 	.word	0x00000410


	//   ....[4]....
        /*009c*/ 	.word	0x000005c0


	//   ....[5]....
        /*00a0*/ 	.word	0x00002ba0


	//   ....[6]....
        /*00a4*/ 	.word	0x00002ca0


	//   ....[7]....
        /*00a8*/ 	.word	0x00002d40


	//   ....[8]....
        /*00ac*/ 	.word	0x00002e10


	//   ....[9]....
        /*00b0*/ 	.word	0x00005d30


	//   ....[10]....
        /*00b4*/ 	.word	0x00005d40


	//   ....[11]....
        /*00b8*/ 	.word	0x00005d70


	//   ....[12]....
        /*00bc*/ 	.word	0x00005d80


	//   ....[13]....
        /*00c0*/ 	.word	0x00009f90


	//   ....[14]....
        /*00c4*/ 	.word	0x00009fa0


	//   ....[15]....
        /*00c8*/ 	.word	0x00009fd0


	//   ....[16]....
        /*00cc*/ 	.word	0x00009fe0


	//   ....[17]....
        /*00d0*/ 	.word	0x0000ca90


	//   ....[18]....
        /*00d4*/ 	.word	0x0000cad0


	//   ....[19]....
        /*00d8*/ 	.word	0x0000cb10


	//   ....[20]....
        /*00dc*/ 	.word	0x0000cb30


	//----- nvinfo : EIATTR_SYSCALL_OFFSETS
	.align		4
.L_32:
        /*00e0*/ 	.byte	0x04, 0x46
        /*00e2*/ 	.short	(.L_34 - .L_33)


	//   ....[0]....
.L_33:
        /*00e4*/ 	.word	0x0000d850


	//   ....[1]....
        /*00e8*/ 	.word	0x0000d970


	//----- nvinfo : EIATTR_MBARRIER_INSTR_OFFSETS
	.align		4
.L_34:
        /*00ec*/ 	.byte	0x04, 0x39
        /*00ee*/ 	.short	(.L_36 - .L_35)


	//   ....[0]....
.L_35:
        /*00f0*/ 	.word	0x00000240
        /*00f4*/ 	.word	0x000000ff
        /*00f8*/ 	.word	0x00036040
        /*00fc*/ 	.short	0x0100
        /*00fe*/ 	.byte	0x08
	.zero		1


	//   ....[1]....
        /*0100*/ 	.word	0x00000250
        /*0104*/ 	.word	0x000000ff
        /*0108*/ 	.word	0x00036048
        /*010c*/ 	.short	0x0100
        /*010e*/ 	.byte	0x08
	.zero		1


	//   ....[2]....
        /*0110*/ 	.word	0x00000380
        /*0114*/ 	.word	0x000000ff
        /*0118*/ 	.word	0x00036000
        /*011c*/ 	.short	0x0100
        /*011e*/ 	.byte	0x08
	.zero		1


	//   ....[3]....
        /*0120*/ 	.word	0x00000390
        /*0124*/ 	.word	0x000000ff
        /*0128*/ 	.word	0x00036020
        /*012c*/ 	.short	0x0100
        /*012e*/ 	.byte	0x08
	.zero		1


	//   ....[4]....
        /*0130*/ 	.word	0x000003a0
        /*0134*/ 	.word	0x000000ff
        /*0138*/ 	.word	0x00036008
        /*013c*/ 	.short	0x0100
        /*013e*/ 	.byte	0x08
	.zero		1


	//   ....[5]....
        /*0140*/ 	.word	0x000003b0
        /*0144*/ 	.word	0x000000ff
        /*0148*/ 	.word	0x00036028
        /*014c*/ 	.short	0x0100
        /*014e*/ 	.byte	0x08
	.zero		1


	//   ....[6]....
        /*0150*/ 	.word	0x000003c0
        /*0154*/ 	.word	0x000000ff
        /*0158*/ 	.word	0x00036010
        /*015c*/ 	.short	0x0100
        /*015e*/ 	.byte	0x08
	.zero		1


	//   ....[7]....
        /*0160*/ 	.word	0x000003d0
        /*0164*/ 	.word	0x000000ff
        /*0168*/ 	.word	0x00036030
        /*016c*/ 	.short	0x0100
        /*016e*/ 	.byte	0x08
	.zero		1


	//   ....[8]....
        /*0170*/ 	.word	0x000003e0
        /*0174*/ 	.word	0x000000ff
        /*0178*/ 	.word	0x00036018
        /*017c*/ 	.short	0x0100
        /*017e*/ 	.byte	0x08
	.zero		1


	//   ....[9]....
        /*0180*/ 	.word	0x000003f0
        /*0184*/ 	.word	0x000000ff
        /*0188*/ 	.word	0x00036038
        /*018c*/ 	.short	0x0100
        /*018e*/ 	.byte	0x08
	.zero		1


	//   ....[10]....
        /*0190*/ 	.word	0x00000520
        /*0194*/ 	.word	0x000000ff
        /*0198*/ 	.word	0x00036050
        /*019c*/ 	.short	0x0100
        /*019e*/ 	.byte	0x08
	.zero		1


	//   ....[11]....
        /*01a0*/ 	.word	0x00000530
        /*01a4*/ 	.word	0x000000ff
        /*01a8*/ 	.word	0x00036070
        /*01ac*/ 	.short	0x0100
        /*01ae*/ 	.byte	0x08
	.zero		1


	//   ....[12]....
        /*01b0*/ 	.word	0x00000540
        /*01b4*/ 	.word	0x000000ff
        /*01b8*/ 	.word	0x00036058
        /*01bc*/ 	.short	0x0100
        /*01be*/ 	.byte	0x08
	.zero		1


	//   ....[13]....
        /*01c0*/ 	.word	0x00000550
        /*01c4*/ 	.word	0x000000ff
        /*01c8*/ 	.word	0x00036078
        /*01cc*/ 	.short	0x0100
        /*01ce*/ 	.byte	0x08
	.zero		1


	//   ....[14]....
        /*01d0*/ 	.word	0x00000560
        /*01d4*/ 	.word	0x000000ff
        /*01d8*/ 	.word	0x00036060
        /*01dc*/ 	.short	0x0100
        /*01de*/ 	.byte	0x08
	.zero		1


	//   ....[15]....
        /*01e0*/ 	.word	0x00000570
        /*01e4*/ 	.word	0x000000ff
        /*01e8*/ 	.word	0x00036080
        /*01ec*/ 	.short	0x0100
        /*01ee*/ 	.byte	0x08
	.zero		1


	//   ....[16]....
        /*01f0*/ 	.word	0x00000580
        /*01f4*/ 	.word	0x000000ff
        /*01f8*/ 	.word	0x00036068
        /*01fc*/ 	.short	0x0100
        /*01fe*/ 	.byte	0x08
	.zero		1


	//   ....[17]....
        /*0200*/ 	.word	0x00000590
        /*0204*/ 	.word	0x000000ff
        /*0208*/ 	.word	0x00036088
        /*020c*/ 	.short	0x0100
        /*020e*/ 	.byte	0x08
	.zero		1


	//   ....[18]....
        /*0210*/ 	.word	0x000007a0
        /*0214*/ 	.word	0x00000004
        /*0218*/ 	.word	0x00036048
        /*021c*/ 	.short	0x010a
        /*021e*/ 	.byte	0x3f
	.zero		1


	//   ....[19]....
        /*0220*/ 	.word	0x00000af0
        /*0224*/ 	.word	0x00000004
        /*0228*/ 	.word	0x00036020
        /*022c*/ 	.short	0x010a
        /*022e*/ 	.byte	0x3f
	.zero		1


	//   ....[20]....
        /*0230*/ 	.word	0x00000db0
        /*0234*/ 	.word	0x00000003
        /*0238*/ 	.word	0x00036020
        /*023c*/ 	.short	0x010a
        /*023e*/ 	.byte	0x3f
	.zero		1


	//   ....[21]....
        /*0240*/ 	.word	0x000010c0
        /*0244*/ 	.word	0x00000003
        /*0248*/ 	.word	0x00036020
        /*024c*/ 	.short	0x010a
        /*024e*/ 	.byte	0x3f
	.zero		1


	//   ....[22]....
        /*0250*/ 	.word	0x000013e0
        /*0254*/ 	.word	0x00000008
        /*0258*/ 	.word	0x00036020
        /*025c*/ 	.short	0x010a
        /*025e*/ 	.byte	0x3f
	.zero		1


	//   ....[23]....
        /*0260*/ 	.word	0x00001740
        /*0264*/ 	.word	0x00000002
        /*0268*/ 	.word	0x00036040
        /*026c*/ 	.short	0x010a
        /*026e*/ 	.byte	0x3f
	.zero		1


	//   ....[24]....
        /*0270*/ 	.word	0x00001820
        /*0274*/ 	.word	0x00000002
        /*0278*/ 	.word	0x00036000
        /*027c*/ 	.short	0x010a
        /*027e*/ 	.byte	0x3f
	.zero		1


	//   ....[25]....
        /*0280*/ 	.word	0x00004bf0
        /*0284*/ 	.word	0x00000002
        /*0288*/ 	.word	0x00036008
        /*028c*/ 	.short	0x010a
        /*028e*/ 	.byte	0x3f
	.zero		1


	//   ....[26]....
        /*0290*/ 	.word	0x00004f10
        /*0294*/ 	.word	0x00000078
        /*0298*/ 	.word	0x00000000
        /*029c*/ 	.short	0x0101
        /*029e*/ 	.byte	0x3f
	.zero		1


	//   ....[27]....
        /*02a0*/ 	.word	0x00004fd0
        /*02a4*/ 	.word	0x00000079
        /*02a8*/ 	.word	0x00036000
        /*02ac*/ 	.short	0x010a
        /*02ae*/ 	.byte	0x3f
	.zero		1


	//   ....[28]....
        /*02b0*/ 	.word	0x000055f0
        /*02b4*/ 	.word	0x000000c0
        /*02b8*/ 	.word	0x00036020
        /*02bc*/ 	.short	0x010a
        /*02be*/ 	.byte	0x3f
	.zero		1


	//   ....[29]....
        /*02c0*/ 	.word	0x00005e40
        /*02c4*/ 	.word	0x000000c7
        /*02c8*/ 	.word	0x00000000
        /*02cc*/ 	.short	0x0101
        /*02ce*/ 	.byte	0x3f
	.zero		1


	//   ....[30]....
        /*02d0*/ 	.word	0x00006510
        /*02d4*/ 	.word	0x000000cc
        /*02d8*/ 	.word	0x00036000
        /*02dc*/ 	.short	0x010a
        /*02de*/ 	.byte	0x3f
	.zero		1


	//   ....[31]....
        /*02e0*/ 	.word	0x00008310
        /*02e4*/ 	.word	0x00000011
        /*02e8*/ 	.word	0x00000000
        /*02ec*/ 	.short	0x0101
        /*02ee*/ 	.byte	0x3f
	.zero		1


	//   ....[32]....
        /*02f0*/ 	.word	0x000083b0
        /*02f4*/ 	.word	0x00000078
        /*02f8*/ 	.word	0x00036020
        /*02fc*/ 	.short	0x010a
        /*02fe*/ 	.byte	0x3f
	.zero		1


	//   ....[33]....
        /*0300*/ 	.word	0x00008760
        /*0304*/ 	.word	0x00000079
        /*0308*/ 	.word	0x00036000
        /*030c*/ 	.short	0x010a
        /*030e*/ 	.byte	0x3f
	.zero		1


	//   ....[34]....
        /*0310*/ 	.word	0x00008e60
        /*0314*/ 	.word	0x000000c0
        /*0318*/ 	.word	0x00036020
        /*031c*/ 	.short	0x010a
        /*031e*/ 	.byte	0x3f
	.zero		1


	//   ....[35]....
        /*0320*/ 	.word	0x0000a0a0
        /*0324*/ 	.word	0x00000094
        /*0328*/ 	.word	0x00000000
        /*032c*/ 	.short	0x0101
        /*032e*/ 	.byte	0x3f
	.zero		1


	//   ....[36]....
        /*0330*/ 	.word	0x0000a7c0
        /*0334*/ 	.word	0x000000c3
        /*0338*/ 	.word	0x00036000
        /*033c*/ 	.short	0x010a
        /*033e*/ 	.byte	0x3f
	.zero		1


	//   ....[37]....
        /*0340*/ 	.word	0x0000c610
        /*0344*/ 	.word	0x00000007
        /*0348*/ 	.word	0x00000000
        /*034c*/ 	.short	0x0101
        /*034e*/ 	.byte	0x3f
	.zero		1


	//   ....[38]....
        /*0350*/ 	.word	0x0000c690
        /*0354*/ 	.word	0x00000007
        /*0358*/ 	.word	0x00036020
        /*035c*/ 	.short	0x010a
        /*035e*/ 	.byte	0x3f
	.zero		1


	//----- nvinfo : EIATTR_NUM_MBARRIERS
	.align		4
.L_36:
        /*0360*/ 	.byte	0x03, 0x38
        /*0362*/ 	.short	0x0012


	//----- nvinfo : EIATTR_EXIT_INSTR_OFFSETS
	.align		4
        /*0364*/ 	.byte	0x04, 0x1c
        /*0366*/ 	.short	(.L_38 - .L_37)


	//   ....[0]....
.L_37:
        /*0368*/ 	.word	0x0000ed50


	//----- nvinfo : EIATTR_MAX_THREADS
	.align		4
.L_38:
        /*036c*/ 	.byte	0x04, 0x05
        /*036e*/ 	.short	(.L_40 - .L_39)
.L_39:
        /*0370*/ 	.word	0x00000080
        /*0374*/ 	.word	0x00000001
        /*0378*/ 	.word	0x00000001


	//----- nvinfo : EIATTR_CRS_STACK_SIZE
	.align		4
.L_40:
        /*037c*/ 	.byte	0x04, 0x1e
        /*037e*/ 	.short	(.L_42 - .L_41)
.L_41:
        /*0380*/ 	.word	0x00000000


	//----- nvinfo : EIATTR_CBANK_PARAM_SIZE
	.align		4
.L_42:
        /*0384*/ 	.byte	0x03, 0x19
        /*0386*/ 	.short	0x0870


	//----- nvinfo : EIATTR_PARAM_CBANK
	.align		4
        /*0388*/ 	.byte	0x04, 0x0a
        /*038a*/ 	.short	(.L_44 - .L_43)
	.align		4
.L_43:
        /*038c*/ 	.word	index@(.nv.constant0._ZN7cutlass13device_kernelINS_4fmha6kernel13FmhaKernelTmaINS1_10collective15FmhaMainloopTmaINS_6half_tEfN4cute5tupleIJNS7_1CILi64EEENS9_ILi128EEENS9_ILi192EEEEEENS4_12CausalFusionEJEEENS4_15FmhaFwdEpilogueIS6_fNS8_IJSA_SC_SB_EEEEEJEEEEEvNT_6ParamsE)
        /*0390*/ 	.short	0x0210
        /*0392*/ 	.short	0x0870


	//----- nvinfo : EIATTR_SW_WAR
	.align		4
.L_44:
        /*0394*/ 	.byte	0x04, 0x36
        /*0396*/ 	.short	(.L_46 - .L_45)
.L_45:
        /*0398*/ 	.word	0x00000008
.L_46:


//--------------------- .nv.callgraph             --------------------------
	.section	.nv.callgraph,"",@"SHT_CUDA_CALLGRAPH"
	.align	4
	.sectionentsize	8
	.align		4
        /*0000*/ 	.word	0x00000000
	.align		4
        /*0004*/ 	.word	0xffffffff
	.align		4
        /*0008*/ 	.word	index@(_ZN7cutlass13device_kernelINS_4fmha6kernel13FmhaKernelTmaINS1_10collective15FmhaMainloopTmaINS_6half_tEfN4cute5tupleIJNS7_1CILi64EEENS9_ILi128EEENS9_ILi192EEEEEENS4_12CausalFusionEJEEENS4_15FmhaFwdEpilogueIS6_fNS8_IJSA_SC_SB_EEEEEJEEEEEvNT_6ParamsE)
	.align		4
        /*000c*/ 	.word	index@(__assertfail)
	.align		4
        /*0010*/ 	.word	0x00000000
	.align		4
        /*0014*/ 	.word	0xfffffffe
	.align		4
        /*0018*/ 	.word	0x00000000
	.align		4
        /*001c*/ 	.word	0xfffffffd
	.align		4
        /*0020*/ 	.word	0x00000000
	.align		4
        /*0024*/ 	.word	0xfffffffc


//--------------------- .nv.constant4             --------------------------
	.section	.nv.constant4,"a",@progbits
	.align	8
	.align		8
.nv.constant4:
        /*0000*/ 	.dword	__assertfail
	.align		8
        /*0008*/ 	.dword	__unnamed_1
	.align		8
        /*0010*/ 	.dword	__unnamed_2
	.align		8
        /*0018*/ 	.dword	_ZN39_INTERNAL_2e053c93_4_k_cu_da84ff4b_30144cuda3std3__45__cpo5beginE
	.align		8
        /*0020*/ 	.dword	_ZN39_INTERNAL_2e053c93_4_k_cu_da84ff4b_30144cuda3std3__45__cpo3endE
	.align		8
        /*0028*/ 	.dword	_ZN39_INTERNAL_2e053c93_4_k_cu_da84ff4b_30144cuda3std3__45__cpo6cbeginE
	.align		8
        /*0030*/ 	.dword	_ZN39_INTERNAL_2e053c93_4_k_cu_da84ff4b_30144cuda3std3__45__cpo4cendE
	.align		8
        /*0038*/ 	.dword	_ZN39_INTERNAL_2e053c93_4_k_cu_da84ff4b_30144cuda3std3__441_GLOBAL__N__2e053c93_4_k_cu_da84ff4b_30146ignoreE
	.align		8
        /*0040*/ 	.dword	_ZN39_INTERNAL_2e053c93_4_k_cu_da84ff4b_30144cuda3std3__419piecewise_constructE
	.align		8
        /*0048*/ 	.dword	_ZN39_INTERNAL_2e053c93_4_k_cu_da84ff4b_30144cuda3std3__48in_placeE
	.align		8
        /*0050*/ 	.dword	_ZN39_INTERNAL_2e053c93_4_k_cu_da84ff4b_30144cuda3std6ranges3__45__cpo4swapE
	.align		8
        /*0058*/ 	.dword	_ZN39_INTERNAL_2e053c93_4_k_cu_da84ff4b_30144cuda3std6ranges3__45__cpo9iter_moveE
	.align		8
        /*0060*/ 	.dword	_ZN39_INTERNAL_2e053c93_4_k_cu_da84ff4b_30144cute7productE
	.align		8
        /*0068*/ 	.dword	_ZN39_INTERNAL_2e053c93_4_k_cu_da84ff4b_30144cute1_E
	.align		8
        /*0070*/ 	.dword	$str$23
	.align		8
        /*0078*/ 	.dword	$str$24


//--------------------- .text._ZN7cutlass13device_kernelINS_4fmha6kernel13FmhaKernelTmaINS1_10collective15FmhaMainloopTmaINS_6half_tEfN4cute5tupleIJNS7_1CILi64EEENS9_ILi128EEENS9_ILi192EEEEEENS4_12CausalFusionEJEEENS4_15FmhaFwdEpilogueIS6_fNS8_IJSA_SC_SB_EEEEEJEEEEEvNT_6ParamsE --------------------------
	.section	.text._ZN7cutlass13device_kernelINS_4fmha6kernel13FmhaKernelTmaINS1_10collective15FmhaMainloopTmaINS_6half_tEfN4cute5tupleIJNS7_1CILi64EEENS9_ILi128EEENS9_ILi192EEEEEENS4_12CausalFusionEJEEENS4_15FmhaFwdEpilogueIS6_fNS8_IJSA_SC_SB_EEEEEJEEEEEvNT_6ParamsE,"ax",@progbits
	.align	128
.text._ZN7cutlass13device_kernelINS_4fmha6kernel13FmhaKernelTmaINS1_10collective15FmhaMainloopTmaINS_6half_tEfN4cute5tupleIJNS7_1CILi64EEENS9_ILi128EEENS9_ILi192EEEEEENS4_12CausalFusionEJEEENS4_15FmhaFwdEpilogueIS6_fNS8_IJSA_SC_SB_EEEEEJEEEEEvNT_6ParamsE:
        .type           _ZN7cutlass13device_kernelINS_4fmha6kernel13FmhaKernelTmaINS1_10collective15FmhaMainloopTmaINS_6half_tEfN4cute5tupleIJNS7_1CILi64EEENS9_ILi128EEENS9_ILi192EEEEEENS4_12CausalFusionEJEEENS4_15FmhaFwdEpilogueIS6_fNS8_IJSA_SC_SB_EEEEEJEEEEEvNT_6ParamsE,@function
        .size           _ZN7cutlass13device_kernelINS_4fmha6kernel13FmhaKernelTmaINS1_10collective15FmhaMainloopTmaINS_6half_tEfN4cute5tupleIJNS7_1CILi64EEENS9_ILi128EEENS9_ILi192EEEEEENS4_12CausalFusionEJEEENS4_15FmhaFwdEpilogueIS6_fNS8_IJSA_SC_SB_EEEEEJEEEEEvNT_6ParamsE,(.L_x_86 - _ZN7cutlass13device_kernelINS_4fmha6kernel13FmhaKernelTmaINS1_10collective15FmhaMainloopTmaINS_6half_tEfN4cute5tupleIJNS7_1CILi64EEENS9_ILi128EEENS9_ILi192EEEEEENS4_12CausalFusionEJEEENS4_15FmhaFwdEpilogueIS6_fNS8_IJSA_SC_SB_EEEEEJEEEEEvNT_6ParamsE)
        .other          _ZN7cutlass13device_kernelINS_4fmha6kernel13FmhaKernelTmaINS1_10collective15FmhaMainloopTmaINS_6half_tEfN4cute5tupleIJNS7_1CILi64EEENS9_ILi128EEENS9_ILi192EEEEEENS4_12CausalFusionEJEEENS4_15FmhaFwdEpilogueIS6_fNS8_IJSA_SC_SB_EEEEEJEEEEEvNT_6ParamsE,@"STO_CUDA_ENTRY STV_DEFAULT"
_ZN7cutlass13device_kernelINS_4fmha6kernel13FmhaKernelTmaINS1_10collective15FmhaMainloopTmaINS_6half_tEfN4cute5tupleIJNS7_1CILi64EEENS9_ILi128EEENS9_ILi192EEEEEENS4_12CausalFusionEJEEENS4_15FmhaFwdEpilogueIS6_fNS8_IJSA_SC_SB_EEEEEJEEEEEvNT_6ParamsE:
[----:B------:R-:W1:Y:S01]  /*0000*/  LDC R1, c[0x0][0x28] ;  /* 0x00000a00ff017b82 */ /* 0x000e620000000800 */
[----:B------:R-:W2:Y:S01]  /*0010*/  S2R R16, SR_TID.X ;  /* 0x0000000000107919 */ /* 0x000ea20000002100 */
[----:B------:R-:W-:Y:S01]  /*0020*/  ELECT P0, URZ, PT ;  /* 0x00000000003f782f */ /* 0x000fe20003800000 */
[----:B------:R-:W-:Y:S01]  /*0030*/  BSSY B0, `(.L_x_0) ;  /* 0x0000010000007945 */ /* 0x000fe20003800000 */
[----:B--2---:R-:W-:-:S05]  /*0040*/  SHF.R.U32.HI R10, RZ, 0x5, R16 ;  /* 0x00000005ff0a7819 */ /* 0x004fca0000011610 */
[----:B------:R-:W2:Y:S02]  /*0050*/  SHFL.IDX PT, R0, R10, RZ, 0x1f ;  /* 0x00001fff0a007589 */ /* 0x000ea400000e0000 */
[----:B--2---:R-:W-:-:S13]  /*0060*/  ISETP.NE.OR P0, PT, R0, RZ, !P0 ;  /* 0x000000ff0000720c */ /* 0x004fda0004705670 */
[----:B-1----:R-:W-:Y:S05]  /*0070*/  @P0 BRA `(.L_x_1) ;  /* 0x00000000002c0947 */ /* 0x002fea0003800000 */
[----:B------:R-:W-:Y:S02]  /*0080*/  ULDC.64 UR4, c[0x0][0x198] ;  /* 0x0000660000047ab9 */ /* 0x000fe40000000a00 */
[----:B------:R-:W-:Y:S02]  /*0090*/  UIADD3 UR6, UP0, UR4, 0xf0, URZ ;  /* 0x000000f004067890 */ /* 0x000fe4000ff1e03f */
[----:B------:R-:W-:Y:S02]  /*00a0*/  UIADD3 UR8, UP1, UR4, 0x1f0, URZ ;  /* 0x000001f004087890 */ /* 0x000fe4000ff3e03f */
[----:B------:R-:W-:Y:S02]  /*00b0*/  UIADD3 UR4, UP2, UR4, 0x2f0, URZ ;  /* 0x000002f004047890 */ /* 0x000fe4000ff5e03f */
[----:B------:R-:W-:Y:S02]  /*00c0*/  UIADD3.X UR7, URZ, UR5, URZ, UP0, !UPT ;  /* 0x000000053f077290 */ /* 0x000fe400087fe43f */
[----:B------:R-:W-:-:S02]  /*00d0*/  UIADD3.X UR9, URZ, UR5, URZ, UP1, !UPT ;  /* 0x000000053f097290 */ /* 0x000fc40008ffe43f */
[----:B------:R-:W-:-:S05]  /*00e0*/  UIADD3.X UR5, URZ, UR5, URZ, UP2, !UPT ;  /* 0x000000053f057290 */ /* 0x000fca00097fe43f */
[----:B------:R1:W-:Y:S02]  /*00f0*/  UTMACCTL.PF [UR6] ;  /* 0x00000000060079b9 */ /* 0x0003e40008040000 */
[----:B------:R1:W-:Y:S02]  /*0100*/  UTMACCTL.PF [UR8] ;  /* 0x00000000080079b9 */ /* 0x0003e40008040000 */
[----:B------:R1:W-:Y:S02]  /*0110*/  UTMACCTL.PF [UR4] ;  /* 0x00000000040079b9 */ /* 0x0003e40008040000 */
[----:B-1----:R-:W-:Y:S01]  /*0120*/  NOP ;  /* 0x0000000000007918 */ /* 0x002fe20000000000 */
.L_x_1:
[----:B------:R-:W-:Y:S05]  /*0130*/  BSYNC B0 ;  /* 0x0000000000007941 */ /* 0x000fea0003800000 */
.L_x_0:
[----:B------:R-:W1:Y:S02]  /*0140*/  SHFL.IDX PT, R0, R10, RZ, 0x1f ;  /* 0x00001fff0a007589 */ /* 0x000e6400000e0000 */
[----:B-1----:R-:W-:-:S13]  /*0150*/  ISETP.NE.AND P0, PT, R0, RZ, PT ;  /* 0x000000ff0000720c */ /* 0x002fda0003f05270 */
[----:B------:R-:W-:Y:S05]  /*0160*/  @P0 BRA `(.L_x_2) ;  /* 0x0000000000400947 */ /* 0x000fea0003800000 */
[----:B------:R-:W1:Y:S01]  /*0170*/  S2UR UR8, SR_CgaCtaId ;  /* 0x00000000000879c3 */ /* 0x000e620000008800 */
[----:B------:R-:W-:Y:S01]  /*0180*/  UMOV UR4, 0x400 ;  /* 0x0000040000047882 */ /* 0x000fe20000000000 */
[----:B------:R-:W-:Y:S01]  /*0190*/  UMOV UR5, 0x1 ;  /* 0x0000000100057882 */ /* 0x000fe20000000000 */
[----:B------:R-:W-:Y:S01]  /*01a0*/  UMOV UR6, 0x80 ;  /* 0x0000008000067882 */ /* 0x000fe20000000000 */
[----:B------:R-:W-:Y:S01]  /*01b0*/  ELECT P0, URZ, PT ;  /* 0x00000000003f782f */ /* 0x000fe20003800000 */
[----:B------:R-:W-:-:S04]  /*01c0*/  UIADD3 UR6, -UR6, 0x100000, URZ ;  /* 0x0010000006067890 */ /* 0x000fc8000fffe13f */
[----:B------:R-:W-:Y:S02]  /*01d0*/  USHF.L.U32 UR7, UR6, 0xb, URZ ;  /* 0x0000000b06077899 */ /* 0x000fe4000800063f */
[----:B------:R-:W-:Y:S02]  /*01e0*/  USHF.L.U32 UR6, UR6, 0x1, URZ ;  /* 0x0000000106067899 */ /* 0x000fe4000800063f */
[----:B-1----:R-:W-:Y:S02]  /*01f0*/  ULEA UR8, UR8, UR4, 0x18 ;  /* 0x0000000408087291 */ /* 0x002fe4000f8ec03f */
[----:B------:R-:W-:-:S04]  /*0200*/  UIADD3 UR4, -UR5, 0x100000, URZ ;  /* 0x0010000005047890 */ /* 0x000fc8000fffe13f */
[----:B------:R-:W-:Y:S02]  /*0210*/  USHF.L.U32 UR5, UR4, 0xb, URZ ;  /* 0x0000000b04057899 */ /* 0x000fe4000800063f */
[----:B------:R-:W-:Y:S01]  /*0220*/  USHF.L.U32 UR4, UR4, 0x1, URZ ;  /* 0x0000000104047899 */ /* 0x000fe2000800063f */
[----:B------:R-:W1:Y:S11]  /*0230*/  FENCE.VIEW.ASYNC.S ;  /* 0x00000000000073c6 */ /* 0x000e760000000000 */
[----:B-1----:R1:W2:Y:S01]  /*0240*/  SYNCS.EXCH.64 URZ, [UR8+0x36040], UR4 ;  /* 0x03604004083f75b2 */ /* 0x0022a20008000100 */
[----:B------:R1:W3:Y:S01]  /*0250*/  SYNCS.EXCH.64 URZ, [UR8+0x36048], UR6 ;  /* 0x03604806083f75b2 */ /* 0x0002e20008000100 */
[----:B------:R-:W-:Y:S01]  /*0260*/  NOP ;  /* 0x0000000000007918 */ /* 0x000fe20000000000 */
.L_x_2:
[----:B------:R-:W4:Y:S01]  /*0270*/  SHFL.IDX PT, R0, R10, RZ, 0x1f ;  /* 0x00001fff0a007589 */ /* 0x000f2200000e0000 */
[----:B------:R-:W-:Y:S01]  /*0280*/  NOP ;  /* 0x0000000000007918 */ /* 0x000fe20000000000 */
[----:B----4-:R-:W-:-:S13]  /*0290*/  ISETP.NE.AND P0, PT, R0, RZ, PT ;  /* 0x000000ff0000720c */ /* 0x010fda0003f05270 */
[----:B------:R-:W-:Y:S05]  /*02a0*/  @P0 BRA `(.L_x_3) ;  /* 0x0000000000580947 */ /* 0x000fea0003800000 */
[----:B-1----:R-:W1:Y:S01]  /*02b0*/  S2UR UR5, SR_CgaCtaId ;  /* 0x00000000000579c3 */ /* 0x002e620000008800 */
[----:B------:R-:W-:Y:S01]  /*02c0*/  UMOV UR4, 0x400 ;  /* 0x0000040000047882 */ /* 0x000fe20000000000 */
[----:B------:R-:W-:Y:S01]  /*02d0*/  UMOV UR6, 0x1 ;  /* 0x0000000100067882 */ /* 0x000fe20000000000 */
[----:B------:R-:W-:Y:S01]  /*02e0*/  UMOV UR7, 0x80 ;  /* 0x0000008000077882 */ /* 0x000fe20000000000 */
[----:B------:R-:W-:Y:S01]  /*02f0*/  ELECT P0, URZ, PT ;  /* 0x00000000003f782f */ /* 0x000fe20003800000 */
[----:B-1----:R-:W-:Y:S02]  /*0300*/  ULEA UR8, UR5, UR4, 0x18 ;  /* 0x0000000405087291 */ /* 0x002fe4000f8ec03f */
[----:B------:R-:W-:-:S04]  /*0310*/  UIADD3 UR4, -UR6, 0x100000, URZ ;  /* 0x0010000006047890 */ /* 0x000fc8000fffe13f */
[----:B------:R-:W-:Y:S02]  /*0320*/  USHF.L.U32 UR5, UR4, 0xb, URZ ;  /* 0x0000000b04057899 */ /* 0x000fe4000800063f */
[----:B------:R-:W-:Y:S02]  /*0330*/  USHF.L.U32 UR4, UR4, 0x1, URZ ;  /* 0x0000000104047899 */ /* 0x000fe4000800063f */
[----:B------:R-:W-:-:S04]  /*0340*/  UIADD3 UR6, -UR7, 0x100000, URZ ;  /* 0x0010000007067890 */ /* 0x000fc8000fffe13f */
[----:B------:R-:W-:Y:S02]  /*0350*/  USHF.L.U32 UR7, UR6, 0xb, URZ ;  /* 0x0000000b06077899 */ /* 0x000fe4000800063f */
[----:B------:R-:W-:Y:S01]  /*0360*/  USHF.L.U32 UR6, UR6, 0x1, URZ ;  /* 0x0000000106067899 */ /* 0x000fe2000800063f */
[----:B------:R-:W1:Y:S03]  /*0370*/  FENCE.VIEW.ASYNC.S ;  /* 0x00000000000073c6 */ /* 0x000e660000000000 */
[----:B-1----:R4:W1:Y:S08]  /*0380*/  SYNCS.EXCH.64 URZ, [UR8+0x36000], UR4 ;  /* 0x03600004083f75b2 */ /* 0x0028700008000100 */
[----:B------:R4:W1:Y:S01]  /*0390*/  SYNCS.EXCH.64 URZ, [UR8+0x36020], UR6 ;  /* 0x03602006083f75b2 */ /* 0x0008620008000100 */
[----:B------:R4:W1:Y:S01]  /*03a0*/  SYNCS.EXCH.64 URZ, [UR8+0x36008], UR4 ;  /* 0x03600804083f75b2 */ /* 0x0008620008000100 */
[----:B------:R4:W1:Y:S01]  /*03b0*/  SYNCS.EXCH.64 URZ, [UR8+0x36028], UR6 ;  /* 0x03602806083f75b2 */ /* 0x0008620008000100 */
[----:B------:R4:W1:Y:S01]  /*03c0*/  SYNCS.EXCH.64 URZ, [UR8+0x36010], UR4 ;  /* 0x03601004083f75b2 */ /* 0x0008620008000100 */
[----:B------:R4:W1:Y:S01]  /*03d0*/  SYNCS.EXCH.64 URZ, [UR8+0x36030], UR6 ;  /* 0x03603006083f75b2 */ /* 0x0008620008000100 */
[----:B------:R4:W1:Y:S01]  /*03e0*/  SYNCS.EXCH.64 URZ, [UR8+0x36018], UR4 ;  /* 0x03601804083f75b2 */ /* 0x0008620008000100 */
[----:B------:R4:W1:Y:S02]  /*03f0*/  SYNCS.EXCH.64 URZ, [UR8+0x36038], UR6 ;  /* 0x03603806083f75b2 */ /* 0x0008640008000100 */
[----:B----4-:R-:W-:Y:S01]  /*0400*/  NOP ;  /* 0x0000000000007918 */ /* 0x010fe20000000000 */
.L_x_3:
        /* <DEDUP_REMOVED lines=26> */
.L_x_4:
[----:B------:R-:W4:Y:S01]  /*05b0*/  S2UR UR43, SR_CTAID.X ;  /* 0x00000000002b79c3 */ /* 0x000f220000002500 */
[----:B------:R-:W5:Y:S01]  /*05c0*/  SHFL.IDX PT, R10, R10, RZ, 0x1f ;  /* 0x00001fff0a0a7589 */ /* 0x000f6200000e0000 */
[----:B-1----:R-:W-:Y:S01]  /*05d0*/  ULDC UR4, c[0x0][0x28c] ;  /* 0x0000a30000047ab9 */ /* 0x002fe20000000800 */
[----:B------:R-:W-:Y:S02]  /*05e0*/  ELECT P0, URZ, PT ;  /* 0x00000000003f782f */ /* 0x000fe40003800000 */
[----:B------:R-:W-:Y:S01]  /*05f0*/  SHF.R.S32.HI R3, RZ, 0x1f, R16 ;  /* 0x0000001fff037819 */ /* 0x000fe20000011410 */
[----:B------:R-:W-:Y:S01]  /*0600*/  UIADD3 UR4, UR4, 0x7f, URZ ;  /* 0x0000007f04047890 */ /* 0x000fe2000fffe03f */
[----:B------:R-:W-:Y:S01]  /*0610*/  NOP ;  /* 0x0000000000007918 */ /* 0x000fe20000000000 */
[----:B------:R-:W-:Y:S01]  /*0620*/  BSSY B0, `(.L_x_5) ;  /* 0x000003a000007945 */ /* 0x000fe20003800000 */
[----:B------:R-:W-:Y:S01]  /*0630*/  LEA.HI R3, R3, R16, RZ, 0x7 ;  /* 0x0000001003037211 */ /* 0x000fe200078f38ff */
[----:B------:R-:W-:Y:S01]  /*0640*/  USHF.R.S32.HI UR5, URZ, 0x1f, UR4 ;  /* 0x0000001f3f057899 */ /* 0x000fe20008011404 */
[----:B------:R-:W1:Y:S01]  /*0650*/  S2UR UR36, SR_CTAID.Y ;  /* 0x00000000002479c3 */ /* 0x000e620000002600 */
[----:B------:R-:W-:Y:S01]  /*0660*/  IMAD.MOV.U32 R9, RZ, RZ, RZ ;  /* 0x000000ffff097224 */ /* 0x000fe200078e00ff */
[----:B------:R-:W-:Y:S01]  /*0670*/  LOP3.LUT R3, R3, 0xffffff80, RZ, 0xc0, !PT ;  /* 0xffffff8003037812 */ /* 0x000fe200078ec0ff */
[----:B------:R-:W-:-:S04]  /*0680*/  ULEA.HI UR5, UR5, UR4, URZ, 0x7 ;  /* 0x0000000405057291 */ /* 0x000fc8000f8f383f */
[----:B------:R-:W-:Y:S01]  /*0690*/  USHF.R.S32.HI UR5, URZ, 0x7, UR5 ;  /* 0x000000073f057899 */ /* 0x000fe20008011405 */
[----:B------:R-:W1:Y:S01]  /*06a0*/  S2UR UR37, SR_CTAID.Z ;  /* 0x00000000002579c3 */ /* 0x000e620000002700 */
[----:B----4-:R-:W-:-:S07]  /*06b0*/  USHF.L.U32 UR43, UR43, 0x6, URZ ;  /* 0x000000062b2b7899 */ /* 0x010fce000800063f */
[----:B--23--:R-:W-:Y:S01]  /*06c0*/  BAR.SYNC.DEFER_BLOCKING 0x0 ;  /* 0x0000000000007b1d */ /* 0x00cfe20000010000 */
[----:B-----5:R-:W-:Y:S02]  /*06d0*/  ISETP.EQ.AND P1, PT, R10, RZ, P0 ;  /* 0x000000ff0a00720c */ /* 0x020fe40000722270 */
[----:B------:R-:W-:-:S04]  /*06e0*/  MOV R0, UR43 ;  /* 0x0000002b00007c02 */ /* 0x000fc80008000f00 */
[----:B------:R-:W-:-:S04]  /*06f0*/  IADD3 R0, R0, 0xbf, RZ ;  /* 0x000000bf00007810 */ /* 0x000fc80007ffe0ff */
[----:B------:R-:W-:Y:S02]  /*0700*/  SHF.R.U32.HI R194, RZ, 0x7, R0 ;  /* 0x00000007ffc27819 */ /* 0x000fe40000011600 */
[----:B------:R-:W-:Y:S02]  /*0710*/  IADD3 R0, R16, -R3, RZ ;  /* 0x8000000310007210 */ /* 0x000fe40007ffe0ff */
[----:B------:R-:W-:Y:S01]  /*0720*/  VIMNMX R2, R194, UR5, PT ;  /* 0x00000005c2027c48 */ /* 0x000fe2000bfe0100 */
[----:B-1----:R-:W-:Y:S06]  /*0730*/  @!P1 BRA `(.L_x_6) ;  /* 0x0000000000a09947 */ /* 0x002fec0003800000 */
[----:B------:R-:W1:Y:S01]  /*0740*/  S2R R4, SR_CgaCtaId ;  /* 0x0000000000047919 */ /* 0x000e620000008800 */
[----:B------:R-:W-:Y:S02]  /*0750*/  MOV R3, 0x400 ;  /* 0x0000040000037802 */ /* 0x000fe40000000f00 */
[----:B------:R-:W-:Y:S02]  /*0760*/  MOV R5, 0x1 ;  /* 0x0000000100057802 */ /* 0x000fe40000000f00 */
[----:B------:R-:W-:Y:S02]  /*0770*/  ISETP.NE.AND P3, PT, R0, RZ, PT ;  /* 0x000000ff0000720c */ /* 0x000fe40003f65270 */
[----:B-1----:R-:W-:Y:S02]  /*0780*/  LEA R4, R4, R3, 0x18 ;  /* 0x0000000304047211 */ /* 0x002fe400078ec0ff */
[----:B------:R-:W-:-:S09]  /*0790*/  SHF.L.U32 R3, R5, 0x1f, RZ ;  /* 0x0000001f05037819 */ /* 0x000fd200000006ff */
.L_x_7:
[----:B-1----:R1:W2:Y:S02]  /*07a0*/  SYNCS.PHASECHK.TRANS64.TRYWAIT P2, [R4+URZ+0x36048], R3 ;  /* 0x03604803040075a7 */ /* 0x0022a4000804017f */
[----:B--2---:R-:W-:Y:S05]  /*07b0*/  @!P2 NANOSLEEP.SYNCS 0x989680 ;  /* 0x009896800000a95d */ /* 0x004fea0003900000 */
[----:B------:R-:W2:Y:S02]  /*07c0*/  @!P2 SYNCS.PHASECHK.TRANS64 P2, [R4+URZ+0x36048], R3 ;  /* 0x036048030400a5a7 */ /* 0x000ea4000804007f */
[----:B--2---:R-:W-:Y:S05]  /*07d0*/  @!P2 BRA `(.L_x_7) ;  /* 0xfffffffc00f0a947 */ /* 0x004fea000383ffff */
[----:B------:R-:W-:Y:S05]  /*07e0*/  @P3 BRA `(.L_x_8) ;  /* 0x0000000000143947 */ /* 0x000fea0003800000 */
[----:B------:R-:W-:Y:S01]  /*07f0*/  LOP3.LUT P2, RZ, R16, 0x1f, RZ, 0xc0, !PT ;  /* 0x0000001f10ff7812 */ /* 0x000fe2000784c0ff */
[----:B-1----:R-:W-:-:S04]  /*0800*/  IMAD.MOV.U32 R3, RZ, RZ, 0x6000 ;  /* 0x00006000ff037424 */ /* 0x002fc800078e00ff */
[----:B------:R2:W-:Y:S08]  /*0810*/  SYNCS.ARRIVE.TRANS64 RZ, [R4+URZ+0x36040], R3 ;  /* 0x0360400304ff79a7 */ /* 0x0005f0000800003f */
[----:B------:R-:W-:Y:S05]  /*0820*/  @!P2 BRA `(.L_x_8) ;  /* 0x000000000004a947 */ /* 0x000fea0003800000 */
[----:B------:R-:W-:Y:S01]  /*0830*/  BPT.TRAP 0x1 ;  /* 0x000000040000795c */ /* 0x000fe20000300000 */
.L_x_8:
[----:B------:R-:W-:Y:S01]  /*0840*/  R2UR UR40, R4 ;  /* 0x00000000042872ca */ /* 0x000fe200000e0000 */
[----:B------:R-:W-:Y:S01]  /*0850*/  ULDC.64 UR4, c[0x0][0x198] ;  /* 0x0000660000047ab9 */ /* 0x000fe20000000a00 */
[----:B------:R-:W-:Y:S01]  /*0860*/  UMOV UR6, 0x0 ;  /* 0x0000000000067882 */ /* 0x000fe20000000000 */
[----:B------:R-:W-:Y:S01]  /*0870*/  UIADD3 UR4, UP0, UR4, 0xf0, URZ ;  /* 0x000000f004047890 */ /* 0x000fe2000ff1e03f */
[----:B------:R-:W-:Y:S01]  /*0880*/  UMOV UR7, 0x10000000 ;  /* 0x1000000000077882 */ /* 0x000fe20000000000 */
[----:B------:R-:W-:Y:S02]  /*0890*/  UMOV UR42, URZ ;  /* 0x0000003f002a7c82 */ /* 0x000fe40008000000 */
[----:B------:R-:W-:Y:S01]  /*08a0*/  UIADD3.X UR5, URZ, UR5, URZ, UP0, !UPT ;  /* 0x000000053f057290 */ /* 0x000fe200087fe43f */
[----:B------:R-:W-:Y:S01]  /*08b0*/  UMOV UR44, UR36 ;  /* 0x00000024002c7c82 */ /* 0x000fe20008000000 */
[----:B------:R-:W-:Y:S01]  /*08c0*/  UMOV UR45, UR37 ;  /* 0x00000025002d7c82 */ /* 0x000fe20008000000 */
[----:B------:R-:W-:Y:S01]  /*08d0*/  UMOV UR10, 0x40 ;  /* 0x00000040000a7882 */ /* 0x000fe20000000000 */
[----:B------:R-:W-:-:S02]  /*08e0*/  UMOV UR11, UR43 ;  /* 0x0000002b000b7c82 */ /* 0x000fc40008000000 */
[----:B------:R-:W-:Y:S02]  /*08f0*/  UIADD3 UR41, UR40, 0x36040, URZ ;  /* 0x0003604028297890 */ /* 0x000fe4000fffe03f */
[----:B------:R-:W-:Y:S02]  /*0900*/  UIADD3 UR8, UR40, 0x2000, URZ ;  /* 0x0000200028087890 */ /* 0x000fe4000fffe03f */
[----:B------:R-:W-:Y:S01]  /*0910*/  UIADD3 UR32, UR40, 0x4000, URZ ;  /* 0x0000400028207890 */ /* 0x000fe2000fffe03f */
[----:B------:R-:W-:Y:S01]  /*0920*/  UMOV UR12, UR36 ;  /* 0x00000024000c7c82 */ /* 0x000fe20008000000 */
[----:B------:R-:W-:Y:S01]  /*0930*/  UMOV UR13, UR37 ;  /* 0x00000025000d7c82 */ /* 0x000fe20008000000 */
[----:B------:R-:W-:Y:S01]  /*0940*/  UMOV UR9, UR41 ;  /* 0x0000002900097c82 */ /* 0x000fe20008000000 */
[----:B------:R-:W-:Y:S01]  /*0950*/  UMOV UR34, 0x80 ;  /* 0x0000008000227882 */ /* 0x000fe20000000000 */
[----:B------:R-:W-:Y:S01]  /*0960*/  UMOV UR35, UR43 ;  /* 0x0000002b00237c82 */ /* 0x000fe20008000000 */
[----:B------:R-:W-:Y:S01]  /*0970*/  UMOV UR33, UR41 ;  /* 0x0000002900217c82 */ /* 0x000fe20008000000 */
[----:B------:R3:W-:Y:S01]  /*0980*/  UTMALDG.4D [UR40], [UR4], desc[UR6] ;  /* 0x00000628040075b4 */ /* 0x0007e20008019000 */
[----:B------:R3:W-:Y:S01]  /*0990*/  UTMALDG.4D [UR8], [UR4], desc[UR6] ;  /* 0x00000608040075b4 */ /* 0x0007e20008019000 */
[----:B------:R3:W-:Y:S02]  /*09a0*/  UTMALDG.4D [UR32], [UR4], desc[UR6] ;  /* 0x00000620040075b4 */ /* 0x0007e40008019000 */
[----:B---3--:R-:W-:Y:S01]  /*09b0*/  NOP ;  /* 0x0000000000007918 */ /* 0x008fe20000000000 */
.L_x_6:
[----:B------:R-:W-:Y:S05]  /*09c0*/  BSYNC B0 ;  /* 0x0000000000007941 */ /* 0x000fea0003800000 */
.L_x_5:
[----:B------:R-:W-:Y:S01]  /*09d0*/  BSSY B0, `(.L_x_9) ;  /* 0x00000d1000007945 */ /* 0x000fe20003800000 */
[----:B------:R-:W-:Y:S01]  /*09e0*/  SHF.L.U32 R8, R2, 0x1, RZ ;  /* 0x0000000102087819 */ /* 0x000fe200000006ff */
[----:B------:R-:W-:Y:S01]  /*09f0*/  IMAD.MOV.U32 R6, RZ, RZ, 0x1 ;  /* 0x00000001ff067424 */ /* 0x000fe200078e00ff */
[----:B------:R-:W-:Y:S02]  /*0a00*/  MOV R7, 0x1 ;  /* 0x0000000100077802 */ /* 0x000fe40000000f00 */
[----:B------:R-:W-:Y:S01]  /*0a10*/  MOV R5, RZ ;  /* 0x000000ff00057202 */ /* 0x000fe20000000f00 */
[----:B------:R-:W-:Y:S06]  /*0a20*/  @!P1 BRA `(.L_x_10) ;  /* 0x0000000c002c9947 */ /* 0x000fec0003800000 */
[----:B------:R-:W-:Y:S01]  /*0a30*/  ISETP.GE.AND P1, PT, R2, 0x1, PT ;  /* 0x000000010200780c */ /* 0x000fe20003f26270 */
[----:B------:R-:W-:Y:S01]  /*0a40*/  IMAD.MOV.U32 R5, RZ, RZ, RZ ;  /* 0x000000ffff057224 */ /* 0x000fe200078e00ff */
[----:B------:R-:W-:Y:S02]  /*0a50*/  LOP3.LUT R11, R16, 0x1f, RZ, 0xc0, !PT ;  /* 0x0000001f100b7812 */ /* 0x000fe400078ec0ff */
[----:B------:R-:W-:-:S09]  /*0a60*/  MOV R9, RZ ;  /* 0x000000ff00097202 */ /* 0x000fd20000000f00 */
[----:B------:R-:W-:Y:S05]  /*0a70*/  @!P1 BRA `(.L_x_11) ;  /* 0x0000000400689947 */ /* 0x000fea0003800000 */
[----:B-12---:R-:W1:Y:S01]  /*0a80*/  S2R R4, SR_CgaCtaId ;  /* 0x0000000000047919 */ /* 0x006e620000008800 */
[----:B------:R-:W-:Y:S02]  /*0a90*/  MOV R3, 0x400 ;  /* 0x0000040000037802 */ /* 0x000fe40000000f00 */
[----:B------:R-:W-:Y:S02]  /*0aa0*/  MOV R6, 0x1 ;  /* 0x0000000100067802 */ /* 0x000fe40000000f00 */
[----:B------:R-:W-:Y:S02]  /*0ab0*/  ISETP.NE.AND P2, PT, R0, RZ, PT ;  /* 0x000000ff0000720c */ /* 0x000fe40003f45270 */
[----:B------:R-:W-:Y:S02]  /*0ac0*/  MOV R5, 0x1 ;  /* 0x0000000100057802 */ /* 0x000fe40000000f00 */
[----:B-1----:R-:W-:Y:S02]  /*0ad0*/  LEA R4, R4, R3, 0x18 ;  /* 0x0000000304047211 */ /* 0x002fe400078ec0ff */
[----:B------:R-:W-:-:S07]  /*0ae0*/  SHF.L.U32 R3, R6, 0x1f, RZ ;  /* 0x0000001f06037819 */ /* 0x000fce00000006ff */
.L_x_12:
[----:B-1----:R1:W2:Y:S02]  /*0af0*/  SYNCS.PHASECHK.TRANS64.TRYWAIT P1, [R4+URZ+0x36020], R3 ;  /* 0x03602003040075a7 */ /* 0x0022a4000802017f */
[----:B--2---:R-:W-:Y:S05]  /*0b00*/  @!P1 NANOSLEEP.SYNCS 0x989680 ;  /* 0x009896800000995d */ /* 0x004fea0003900000 */
[----:B------:R-:W2:Y:S02]  /*0b10*/  @!P1 SYNCS.PHASECHK.TRANS64 P1, [R4+URZ+0x36020], R3 ;  /* 0x03602003040095a7 */ /* 0x000ea4000802007f */
[----:B--2---:R-:W-:Y:S05]  /*0b20*/  @!P1 BRA `(.L_x_12) ;  /* 0xfffffffc00f09947 */ /* 0x004fea000383ffff */
[----:B------:R-:W-:Y:S05]  /*0b30*/  @P2 BRA `(.L_x_13) ;  /* 0x0000000000142947 */ /* 0x000fea0003800000 */
[----:B------:R-:W-:Y:S01]  /*0b40*/  ISETP.NE.AND P1, PT, R11, RZ, PT ;  /* 0x000000ff0b00720c */ /* 0x000fe20003f25270 */
[----:B-1----:R-:W-:-:S04]  /*0b50*/  IMAD.MOV.U32 R3, RZ, RZ, 0xc000 ;  /* 0x0000c000ff037424 */ /* 0x002fc800078e00ff */
[----:B------:R2:W-:Y:S08]  /*0b60*/  SYNCS.ARRIVE.TRANS64 RZ, [R4+URZ+0x36000], R3 ;  /* 0x0360000304ff79a7 */ /* 0x0005f0000800003f */
[----:B------:R-:W-:Y:S05]  /*0b70*/  @!P1 BRA `(.L_x_13) ;  /* 0x0000000000049947 */ /* 0x000fea0003800000 */
[----:B------:R-:W-:Y:S01]  /*0b80*/  BPT.TRAP 0x1 ;  /* 0x000000040000795c */ /* 0x000fe20000300000 */
.L_x_13:
[----:B------:R-:W-:Y:S01]  /*0b90*/  R2UR UR32, R4 ;  /* 0x00000000042072ca */ /* 0x000fe200000e0000 */
[----:B------:R-:W-:Y:S01]  /*0ba0*/  ULDC.64 UR4, c[0x0][0x198] ;  /* 0x0000660000047ab9 */ /* 0x000fe20000000a00 */
[----:B-12---:R-:W1:Y:S01]  /*0bb0*/  S2R R4, SR_CgaCtaId ;  /* 0x0000000000047919 */ /* 0x006e620000008800 */
[----:B------:R-:W-:Y:S01]  /*0bc0*/  UIADD3 UR4, UP0, UR4, 0x1f0, URZ ;  /* 0x000001f004047890 */ /* 0x000fe2000ff1e03f */
[----:B------:R-:W-:Y:S01]  /*0bd0*/  MOV R3, 0x400 ;  /* 0x0000040000037802 */ /* 0x000fe20000000f00 */
[----:B------:R-:W-:Y:S01]  /*0be0*/  UMOV UR19, URZ ;  /* 0x0000003f00137c82 */ /* 0x000fe20008000000 */
[----:B------:R-:W-:Y:S01]  /*0bf0*/  UMOV UR6, 0x0 ;  /* 0x0000000000067882 */ /* 0x000fe20000000000 */
[----:B------:R-:W-:Y:S01]  /*0c00*/  UIADD3.X UR5, URZ, UR5, URZ, UP0, !UPT ;  /* 0x000000053f057290 */ /* 0x000fe200087fe43f */
[----:B------:R-:W-:Y:S01]  /*0c10*/  MOV R6, 0x1 ;  /* 0x0000000100067802 */ /* 0x000fe20000000f00 */
[----:B------:R-:W-:Y:S01]  /*0c20*/  UMOV UR7, 0x10000000 ;  /* 0x1000000000077882 */ /* 0x000fe20000000000 */
[----:B------:R-:W-:Y:S01]  /*0c30*/  UMOV UR18, URZ ;  /* 0x0000003f00127c82 */ /* 0x000fe20008000000 */
[----:B------:R-:W-:Y:S01]  /*0c40*/  UMOV UR20, UR36 ;  /* 0x0000002400147c82 */ /* 0x000fe20008000000 */
[----:B------:R-:W-:Y:S01]  /*0c50*/  UMOV UR21, UR37 ;  /* 0x0000002500157c82 */ /* 0x000fe20008000000 */
[----:B------:R-:W-:Y:S01]  /*0c60*/  UIADD3 UR16, UR32, 0x6000, URZ ;  /* 0x0000600020107890 */ /* 0x000fe2000fffe03f */
[----:B------:R-:W-:Y:S01]  /*0c70*/  ISETP.NE.AND P2, PT, R0, RZ, PT ;  /* 0x000000ff0000720c */ /* 0x000fe20003f45270 */
[----:B------:R-:W-:Y:S01]  /*0c80*/  UIADD3 UR17, UR32, 0x36000, URZ ;  /* 0x0003600020117890 */ /* 0x000fe2000fffe03f */
[----:B------:R-:W-:Y:S01]  /*0c90*/  MOV R9, 0x1 ;  /* 0x0000000100097802 */ /* 0x000fe20000000f00 */
[----:B------:R-:W-:Y:S01]  /*0ca0*/  UIADD3 UR8, UR32, 0xa000, URZ ;  /* 0x0000a00020087890 */ /* 0x000fe2000fffe03f */
[----:B------:R-:W-:Y:S01]  /*0cb0*/  SHF.L.U32 R6, R6, 0x1f, RZ ;  /* 0x0000001f06067819 */ /* 0x000fe200000006ff */
[----:B------:R-:W-:Y:S01]  /*0cc0*/  UIADD3 UR32, UR32, 0xe000, URZ ;  /* 0x0000e00020207890 */ /* 0x000fe2000fffe03f */
[----:B------:R-:W-:Y:S01]  /*0cd0*/  UMOV UR10, 0x40 ;  /* 0x00000040000a7882 */ /* 0x000fe20000000000 */
[----:B------:R-:W-:Y:S01]  /*0ce0*/  UMOV UR12, UR36 ;  /* 0x00000024000c7c82 */ /* 0x000fe20008000000 */
[----:B------:R-:W-:Y:S01]  /*0cf0*/  UMOV UR13, UR37 ;  /* 0x00000025000d7c82 */ /* 0x000fe20008000000 */
[----:B------:R-:W-:Y:S01]  /*0d00*/  UMOV UR11, UR19 ;  /* 0x00000013000b7c82 */ /* 0x000fe20008000000 */
[----:B------:R-:W-:Y:S01]  /*0d10*/  UMOV UR9, UR17 ;  /* 0x0000001100097c82 */ /* 0x000fe20008000000 */
[----:B------:R-:W-:Y:S01]  /*0d20*/  UMOV UR34, 0x80 ;  /* 0x0000008000227882 */ /* 0x000fe20000000000 */
[----:B------:R-:W-:Y:S01]  /*0d30*/  UMOV UR35, UR19 ;  /* 0x0000001300237c82 */ /* 0x000fe20008000000 */
[----:B------:R2:W-:Y:S01]  /*0d40*/  UTMALDG.4D [UR16], [UR4], desc[UR6] ;  /* 0x00000610040075b4 */ /* 0x0005e20008019000 */
[----:B------:R-:W-:Y:S01]  /*0d50*/  UMOV UR33, UR17 ;  /* 0x0000001100217c82 */ /* 0x000fe20008000000 */
[----:B-1----:R-:W-:Y:S01]  /*0d60*/  LEA R4, R4, R3, 0x18 ;  /* 0x0000000304047211 */ /* 0x002fe200078ec0ff */
[----:B------:R2:W-:Y:S04]  /*0d70*/  UTMALDG.4D [UR8], [UR4], desc[UR6] ;  /* 0x00000608040075b4 */ /* 0x0005e80008019000 */
[----:B------:R-:W-:Y:S01]  /*0d80*/  IMAD R3, R5, 0x8, R4 ;  /* 0x0000000805037824 */ /* 0x000fe200078e0204 */
[----:B------:R2:W-:Y:S02]  /*0d90*/  UTMALDG.4D [UR32], [UR4], desc[UR6] ;  /* 0x00000620040075b4 */ /* 0x0005e40008019000 */
[----:B--2---:R-:W-:-:S04]  /*0da0*/  NOP ;  /* 0x0000000000007918 */ /* 0x004fc80000000000 */
.L_x_14:
[----:B-1----:R1:W2:Y:S02]  /*0db0*/  SYNCS.PHASECHK.TRANS64.TRYWAIT P1, [R3+URZ+0x36020], R6 ;  /* 0x03602006030075a7 */ /* 0x0022a4000802017f */
[----:B--2---:R-:W-:Y:S05]  /*0dc0*/  @!P1 NANOSLEEP.SYNCS 0x989680 ;  /* 0x009896800000995d */ /* 0x004fea0003900000 */
[----:B------:R-:W2:Y:S02]  /*0dd0*/  @!P1 SYNCS.PHASECHK.TRANS64 P1, [R3+URZ+0x36020], R6 ;  /* 0x03602006030095a7 */ /* 0x000ea4000802007f */
[----:B--2---:R-:W-:Y:S05]  /*0de0*/  @!P1 BRA `(.L_x_14) ;  /* 0xfffffffc00f09947 */ /* 0x004fea000383ffff */
[----:B------:R-:W-:Y:S05]  /*0df0*/  @P2 BRA `(.L_x_15) ;  /* 0x0000000000142947 */ /* 0x000fea0003800000 */
[----:B------:R-:W-:Y:S02]  /*0e00*/  ISETP.NE.AND P1, PT, R11, RZ, PT ;  /* 0x000000ff0b00720c */ /* 0x000fe40003f25270 */
[----:B-1----:R-:W-:-:S04]  /*0e10*/  MOV R6, 0xc000 ;  /* 0x0000c00000067802 */ /* 0x002fc80000000f00 */
[----:B------:R2:W-:Y:S07]  /*0e20*/  SYNCS.ARRIVE.TRANS64 RZ, [R3+URZ+0x36000], R6 ;  /* 0x0360000603ff79a7 */ /* 0x0005ee000800003f */
[----:B------:R-:W-:Y:S05]  /*0e30*/  @!P1 BRA `(.L_x_15) ;  /* 0x0000000000049947 */ /* 0x000fea0003800000 */
[----:B------:R-:W-:Y:S01]  /*0e40*/  BPT.TRAP 0x1 ;  /* 0x000000040000795c */ /* 0x000fe20000300000 */
.L_x_15:
[----:B------:R-:W-:Y:S01]  /*0e50*/  IMAD R4, R5, 0xc000, R4 ;  /* 0x0000c00005047824 */ /* 0x000fe200078e0204 */
[----:B------:R-:W-:Y:S01]  /*0e60*/  R2UR UR17, R3 ;  /* 0x00000000031172ca */ /* 0x000fe200000e0000 */
[----:B------:R-:W-:Y:S01]  /*0e70*/  ULDC.64 UR4, c[0x0][0x198] ;  /* 0x0000660000047ab9 */ /* 0x000fe20000000a00 */
[----:B------:R-:W-:Y:S01]  /*0e80*/  UMOV UR19, URZ ;  /* 0x0000003f00137c82 */ /* 0x000fe20008000000 */
[----:B------:R-:W-:Y:S01]  /*0e90*/  UIADD3 UR4, UP0, UR4, 0x2f0, URZ ;  /* 0x000002f004047890 */ /* 0x000fe2000ff1e03f */
[----:B------:R-:W-:Y:S01]  /*0ea0*/  R2UR UR32, R4 ;  /* 0x00000000042072ca */ /* 0x000fe200000e0000 */
[----:B------:R-:W-:Y:S01]  /*0eb0*/  UMOV UR6, 0x0 ;  /* 0x0000000000067882 */ /* 0x000fe20000000000 */
[----:B------:R-:W-:Y:S01]  /*0ec0*/  UMOV UR7, 0x10000000 ;  /* 0x1000000000077882 */ /* 0x000fe20000000000 */
[----:B------:R-:W-:Y:S01]  /*0ed0*/  UIADD3.X UR5, URZ, UR5, URZ, UP0, !UPT ;  /* 0x000000053f057290 */ /* 0x000fe200087fe43f */
[----:B------:R-:W-:Y:S01]  /*0ee0*/  IADD3 R5, R5, 0x1, RZ ;  /* 0x0000000105057810 */ /* 0x000fe20007ffe0ff */
[----:B------:R-:W-:Y:S01]  /*0ef0*/  UMOV UR18, URZ ;  /* 0x0000003f00127c82 */ /* 0x000fe20008000000 */
[----:B------:R-:W-:Y:S01]  /*0f00*/  UMOV UR20, UR36 ;  /* 0x0000002400147c82 */ /* 0x000fe20008000000 */
[----:B------:R-:W-:Y:S01]  /*0f10*/  UMOV UR21, UR37 ;  /* 0x0000002500157c82 */ /* 0x000fe20008000000 */
[----:B------:R-:W-:Y:S01]  /*0f20*/  UMOV UR10, 0x40 ;  /* 0x00000040000a7882 */ /* 0x000fe20000000000 */
[----:B------:R-:W-:Y:S01]  /*0f30*/  UIADD3 UR17, UR17, 0x36000, URZ ;  /* 0x0003600011117890 */ /* 0x000fe2000fffe03f */
[----:B------:R-:W-:Y:S01]  /*0f40*/  UMOV UR12, UR36 ;  /* 0x00000024000c7c82 */ /* 0x000fe20008000000 */
[----:B------:R-:W-:-:S02]  /*0f50*/  UMOV UR13, UR37 ;  /* 0x00000025000d7c82 */ /* 0x000fc40008000000 */
[----:B------:R-:W-:Y:S02]  /*0f60*/  UIADD3 UR16, UR32, 0x6000, URZ ;  /* 0x0000600020107890 */ /* 0x000fe4000fffe03f */
[----:B------:R-:W-:Y:S02]  /*0f70*/  UIADD3 UR8, UR32, 0xa000, URZ ;  /* 0x0000a00020087890 */ /* 0x000fe4000fffe03f */
[----:B------:R-:W-:Y:S01]  /*0f80*/  UIADD3 UR32, UR32, 0xe000, URZ ;  /* 0x0000e00020207890 */ /* 0x000fe2000fffe03f */
[----:B------:R-:W-:Y:S01]  /*0f90*/  UMOV UR11, UR19 ;  /* 0x00000013000b7c82 */ /* 0x000fe20008000000 */
[----:B------:R-:W-:Y:S01]  /*0fa0*/  UMOV UR9, UR17 ;  /* 0x0000001100097c82 */ /* 0x000fe20008000000 */
[----:B------:R-:W-:Y:S01]  /*0fb0*/  UMOV UR34, 0x80 ;  /* 0x0000008000227882 */ /* 0x000fe20000000000 */
[----:B------:R-:W-:Y:S01]  /*0fc0*/  UMOV UR35, UR19 ;  /* 0x0000001300237c82 */ /* 0x000fe20008000000 */
[----:B------:R3:W-:Y:S01]  /*0fd0*/  UTMALDG.4D [UR16], [UR4], desc[UR6] ;  /* 0x00000610040075b4 */ /* 0x0007e20008019000 */
[----:B------:R-:W-:Y:S01]  /*0fe0*/  UMOV UR33, UR17 ;  /* 0x0000001100217c82 */ /* 0x000fe20008000000 */
[----:B------:R3:W-:Y:S02]  /*0ff0*/  UTMALDG.4D [UR8], [UR4], desc[UR6] ;  /* 0x00000608040075b4 */ /* 0x0007e40008019000 */
[----:B------:R3:W-:Y:S02]  /*1000*/  UTMALDG.4D [UR32], [UR4], desc[UR6] ;  /* 0x00000620040075b4 */ /* 0x0007e40008019000 */
[----:B---3--:R-:W-:Y:S01]  /*1010*/  NOP ;  /* 0x0000000000007918 */ /* 0x008fe20000000000 */
.L_x_11:
[----:B------:R-:W-:Y:S01]  /*1020*/  ISETP.GE.AND P1, PT, R2, 0x2, PT ;  /* 0x000000020200780c */ /* 0x000fe20003f26270 */
[----:B-12---:R-:W-:-:S12]  /*1030*/  IMAD.MOV.U32 R6, RZ, RZ, 0x1 ;  /* 0x00000001ff067424 */ /* 0x006fd800078e00ff */
[----:B------:R-:W-:Y:S05]  /*1040*/  @!P1 BRA `(.L_x_16) ;  /* 0x0000000400989947 */ /* 0x000fea0003800000 */
[----:B------:R-:W1:Y:S01]  /*1050*/  S2R R4, SR_CgaCtaId ;  /* 0x0000000000047919 */ /* 0x000e620000008800 */
[----:B------:R-:W-:Y:S02]  /*1060*/  MOV R3, 0x400 ;  /* 0x0000040000037802 */ /* 0x000fe40000000f00 */
[----:B------:R-:W-:Y:S02]  /*1070*/  MOV R6, 0x1 ;  /* 0x0000000100067802 */ /* 0x000fe40000000f00 */
[----:B------:R-:W-:Y:S02]  /*1080*/  ISETP.NE.AND P2, PT, R0, RZ, PT ;  /* 0x000000ff0000720c */ /* 0x000fe40003f45270 */
[----:B------:R-:W-:Y:S02]  /*1090*/  SHF.L.U32 R6, R6, 0x1f, RZ ;  /* 0x0000001f06067819 */ /* 0x000fe400000006ff */
[----:B-1----:R-:W-:-:S04]  /*10a0*/  LEA R4, R4, R3, 0x18 ;  /* 0x0000000304047211 */ /* 0x002fc800078ec0ff */
[----:B------:R-:W-:-:S07]  /*10b0*/  LEA R3, R5, R4, 0x3 ;  /* 0x0000000405037211 */ /* 0x000fce00078e18ff */
.L_x_17:
        /* <DEDUP_REMOVED lines=10> */
.L_x_18:
[----:B------:R-:W-:Y:S01]  /*1160*/  IMAD R4, R5, 0xc000, R4 ;  /* 0x0000c00005047824 */ /* 0x000fe200078e0204 */
[----:B------:R-:W-:Y:S01]  /*1170*/  R2UR UR17, R3 ;  /* 0x00000000031172ca */ /* 0x000fe200000e0000 */
[----:B------:R-:W-:Y:S01]  /*1180*/  ULDC.64 UR4, c[0x0][0x198] ;  /* 0x0000660000047ab9 */ /* 0x000fe20000000a00 */
[----:B------:R-:W-:Y:S01]  /*1190*/  R2UR UR19, R9 ;  /* 0x00000000091372ca */ /* 0x000fe200000e0000 */
[----:B------:R-:W-:Y:S01]  /*11a0*/  UIADD3 UR4, UP0, UR4, 0x1f0, URZ ;  /* 0x000001f004047890 */ /* 0x000fe2000ff1e03f */
[----:B------:R-:W-:Y:S01]  /*11b0*/  R2UR UR32, R4 ;  /* 0x00000000042072ca */ /* 0x000fe200000e0000 */
[----:B------:R-:W-:Y:S01]  /*11c0*/  UMOV UR6, 0x0 ;  /* 0x0000000000067882 */ /* 0x000fe20000000000 */
[----:B------:R-:W3:Y:S01]  /*11d0*/  S2R R4, SR_CgaCtaId ;  /* 0x0000000000047919 */ /* 0x000ee20000008800 */
[----:B------:R-:W-:Y:S01]  /*11e0*/  UIADD3.X UR5, URZ, UR5, URZ, UP0, !UPT ;  /* 0x000000053f057290 */ /* 0x000fe200087fe43f */
[----:B------:R-:W-:Y:S01]  /*11f0*/  IADD3 R5, R5, 0x1, RZ ;  /* 0x0000000105057810 */ /* 0x000fe20007ffe0ff */
[----:B------:R-:W-:Y:S01]  /*1200*/  UMOV UR7, 0x10000000 ;  /* 0x1000000000077882 */ /* 0x000fe20000000000 */
[----:B------:R-:W-:Y:S01]  /*1210*/  UMOV UR18, URZ ;  /* 0x0000003f00127c82 */ /* 0x000fe20008000000 */
[----:B------:R-:W-:Y:S01]  /*1220*/  UMOV UR20, UR36 ;  /* 0x0000002400147c82 */ /* 0x000fe20008000000 */
[----:B------:R-:W-:Y:S01]  /*1230*/  UMOV UR21, UR37 ;  /* 0x0000002500157c82 */ /* 0x000fe20008000000 */
[----:B------:R-:W-:Y:S01]  /*1240*/  UIADD3 UR17, UR17, 0x36000, URZ ;  /* 0x0003600011117890 */ /* 0x000fe2000fffe03f */
[----:B-12---:R-:W-:Y:S01]  /*1250*/  MOV R3, 0x400 ;  /* 0x0000040000037802 */ /* 0x006fe20000000f00 */
[----:B------:R-:W-:Y:S01]  /*1260*/  USHF.L.U32 UR19, UR19, 0x7, URZ ;  /* 0x0000000713137899 */ /* 0x000fe2000800063f */
[C---:B------:R-:W-:Y:S01]  /*1270*/  ISETP.NE.AND P2, PT, R5.reuse, 0x4, PT ;  /* 0x000000040500780c */ /* 0x040fe20003f45270 */
[----:B------:R-:W-:Y:S01]  /*1280*/  UIADD3 UR16, UR32, 0x6000, URZ ;  /* 0x0000600020107890 */ /* 0x000fe2000fffe03f */
[C---:B------:R-:W-:Y:S01]  /*1290*/  ISETP.NE.AND P1, PT, R5.reuse, 0x4, PT ;  /* 0x000000040500780c */ /* 0x040fe20003f25270 */
[----:B------:R-:W-:Y:S01]  /*12a0*/  UIADD3 UR8, UR32, 0xa000, URZ ;  /* 0x0000a00020087890 */ /* 0x000fe2000fffe03f */
[----:B------:R-:W-:Y:S01]  /*12b0*/  SEL R5, R5, RZ, P2 ;  /* 0x000000ff05057207 */ /* 0x000fe20001000000 */
[----:B------:R-:W-:Y:S01]  /*12c0*/  UIADD3 UR32, UR32, 0xe000, URZ ;  /* 0x0000e00020207890 */ /* 0x000fe2000fffe03f */
[----:B------:R-:W-:Y:S01]  /*12d0*/  SEL R6, RZ, 0x1, !P1 ;  /* 0x00000001ff067807 */ /* 0x000fe20004800000 */
        /* <DEDUP_REMOVED lines=9> */
[----:B------:R-:W-:Y:S01]  /*1370*/  ISETP.NE.AND P3, PT, R0, RZ, PT ;  /* 0x000000ff0000720c */ /* 0x000fe20003f65270 */
[----:B------:R1:W-:Y:S01]  /*1380*/  UTMALDG.4D [UR8], [UR4], desc[UR6] ;  /* 0x00000608040075b4 */ /* 0x0003e20008019000 */
[----:B---3--:R-:W-:-:S02]  /*1390*/  LEA R4, R4, R3, 0x18 ;  /* 0x0000000304047211 */ /* 0x008fc400078ec0ff */
[----:B------:R-:W-:Y:S02]  /*13a0*/  SHF.L.U32 R3, R6, 0x1f, RZ ;  /* 0x0000001f06037819 */ /* 0x000fe400000006ff */
[----:B------:R-:W-:Y:S01]  /*13b0*/  LEA R8, R5, R4, 0x3 ;  /* 0x0000000405087211 */ /* 0x000fe200078e18ff */
[----:B------:R1:W-:Y:S02]  /*13c0*/  UTMALDG.4D [UR32], [UR4], desc[UR6] ;  /* 0x00000620040075b4 */ /* 0x0003e40008019000 */
[----:B-1----:R-:W-:-:S04]  /*13d0*/  NOP ;  /* 0x0000000000007918 */ /* 0x002fc80000000000 */
.L_x_19:
        /* <DEDUP_REMOVED lines=10> */
.L_x_20:
[----:B------:R-:W-:Y:S01]  /*1480*/  IMAD R4, R5, 0xc000, R4 ;  /* 0x0000c00005047824 */ /* 0x000fe200078e0204 */
[----:B------:R-:W-:Y:S01]  /*1490*/  R2UR UR17, R8 ;  /* 0x00000000081172ca */ /* 0x000fe200000e0000 */
[----:B------:R-:W-:Y:S01]  /*14a0*/  ULDC.64 UR4, c[0x0][0x198] ;  /* 0x0000660000047ab9 */ /* 0x000fe20000000a00 */
[----:B------:R-:W-:Y:S01]  /*14b0*/  R2UR UR19, R9 ;  /* 0x00000000091372ca */ /* 0x000fe200000e0000 */
        /* <DEDUP_REMOVED lines=11> */
[----:B------:R-:W-:Y:S01]  /*1570*/  ISETP.NE.AND P1, PT, R5, 0x4, PT ;  /* 0x000000040500780c */ /* 0x000fe20003f25270 */
[----:B------:R-:W-:Y:S01]  /*1580*/  USHF.L.U32 UR19, UR19, 0x7, URZ ;  /* 0x0000000713137899 */ /* 0x000fe2000800063f */
[----:B------:R-:W-:Y:S01]  /*1590*/  IADD3 R9, R9, 0x1, RZ ;  /* 0x0000000109097810 */ /* 0x000fe20007ffe0ff */
[----:B------:R-:W-:Y:S01]  /*15a0*/  UIADD3 UR16, UR32, 0x6000, URZ ;  /* 0x0000600020107890 */ /* 0x000fe2000fffe03f */
[----:B-12---:R-:W-:Y:S01]  /*15b0*/  SEL R3, RZ, 0x1, P1 ;  /* 0x00000001ff037807 */ /* 0x006fe20000800000 */
[----:B------:R-:W-:Y:S01]  /*15c0*/  UIADD3 UR8, UR32, 0xa000, URZ ;  /* 0x0000a00020087890 */ /* 0x000fe2000fffe03f */
[----:B------:R-:W-:Y:S01]  /*15d0*/  SEL R5, R5, RZ, P1 ;  /* 0x000000ff05057207 */ /* 0x000fe20000800000 */
[----:B------:R-:W-:Y:S01]  /*15e0*/  UIADD3 UR32, UR32, 0xe000, URZ ;  /* 0x0000e00020207890 */ /* 0x000fe2000fffe03f */
[----:B------:R-:W-:Y:S01]  /*15f0*/  LOP3.LUT R6, R6, R3, RZ, 0x3c, !PT ;  /* 0x0000000306067212 */ /* 0x000fe200078e3cff */
        /* <DEDUP_REMOVED lines=8> */
[----:B------:R1:W-:Y:S01]  /*1680*/  UTMALDG.4D [UR8], [UR4], desc[UR6] ;  /* 0x00000608040075b4 */ /* 0x0003e20008019000 */
[----:B------:R1:W-:Y:S02]  /*1690*/  UTMALDG.4D [UR32], [UR4], desc[UR6] ;  /* 0x00000620040075b4 */ /* 0x0003e40008019000 */
[----:B-1----:R-:W-:Y:S01]  /*16a0*/  NOP ;  /* 0x0000000000007918 */ /* 0x002fe20000000000 */
.L_x_16:
[----:B------:R-:W-:-:S05]  /*16b0*/  IMAD.SHL.U32 R8, R2, 0x2, RZ ;  /* 0x0000000202087824 */ /* 0x000fca00078e00ff */
[----:B------:R-:W-:-:S04]  /*16c0*/  LOP3.LUT R8, R8, 0xfffffffe, RZ, 0x3c, !PT ;  /* 0xfffffffe08087812 */ /* 0x000fc800078e3cff */
[----:B------:R-:W-:-:S07]  /*16d0*/  IADD3 R8, -R8, -0x6, RZ ;  /* 0xfffffffa08087810 */ /* 0x000fce0007ffe1ff */
.L_x_10:
[----:B------:R-:W-:Y:S05]  /*16e0*/  BSYNC B0 ;  /* 0x0000000000007941 */ /* 0x000fea0003800000 */
.L_x_9:
[----:B------:R-:W3:Y:S01]  /*16f0*/  S2R R11, SR_CgaCtaId ;  /* 0x00000000000b7919 */ /* 0x000ee20000008800 */
[----:B------:R-:W-:Y:S02]  /*1700*/  MOV R2, 0x400 ;  /* 0x0000040000027802 */ /* 0x000fe40000000f00 */
[----:B-12---:R-:W-:Y:S02]  /*1710*/  MOV R4, RZ ;  /* 0x000000ff00047202 */ /* 0x006fe40000000f00 */
[----:B------:R-:W-:Y:S02]  /*1720*/  SHF.L.U32 R3, RZ, 0x1f, RZ ;  /* 0x0000001fff037819 */ /* 0x000fe400000006ff */
[----:B---3--:R-:W-:-:S07]  /*1730*/  LEA R2, R11, R2, 0x18 ;  /* 0x000000020b027211 */ /* 0x008fce00078ec0ff */
.L_x_21:
[----:B-1----:R1:W2:Y:S02]  /*1740*/  SYNCS.PHASECHK.TRANS64.TRYWAIT P1, [R2+URZ+0x36040], R3 ;  /* 0x03604003020075a7 */ /* 0x0022a4000802017f */
[----:B--2---:R-:W-:Y:S05]  /*1750*/  @!P1 NANOSLEEP.SYNCS 0x989680 ;  /* 0x009896800000995d */ /* 0x004fea0003900000 */
[----:B------:R-:W2:Y:S02]  /*1760*/  @!P1 SYNCS.PHASECHK.TRANS64 P1, [R2+URZ+0x36040], R3 ;  /* 0x03604003020095a7 */ /* 0x000ea4000802007f */
[----:B--2---:R-:W-:Y:S05]  /*1770*/  @!P1 BRA `(.L_x_21) ;  /* 0xfffffffc00f09947 */ /* 0x004fea000383ffff */
[----:B------:R-:W2:Y:S01]  /*1780*/  LDC R11, c[0x0][0x28c] ;  /* 0x0000a300ff0b7b82 */ /* 0x000ea20000000800 */
[----:B-1----:R-:W-:Y:S02]  /*1790*/  SHF.R.S32.HI R3, RZ, 0x1f, R0 ;  /* 0x0000001fff037819 */ /* 0x002fe40000011400 */
[----:B------:R-:W-:Y:S02]  /*17a0*/  SHF.L.U32 R17, RZ, 0x1f, RZ ;  /* 0x0000001fff117819 */ /* 0x000fe400000006ff */
[----:B--2---:R-:W-:Y:S02]  /*17b0*/  IADD3 R12, R11, 0x7f, RZ ;  /* 0x0000007f0b0c7810 */ /* 0x004fe40007ffe0ff */
[----:B------:R-:W-:Y:S02]  /*17c0*/  LEA.HI R11, R3, R0, RZ, 0x5 ;  /* 0x00000000030b7211 */ /* 0x000fe400078f28ff */
[----:B------:R-:W-:Y:S02]  /*17d0*/  SHF.R.S32.HI R13, RZ, 0x1f, R12 ;  /* 0x0000001fff0d7819 */ /* 0x000fe4000001140c */
[----:B------:R-:W-:-:S02]  /*17e0*/  SHF.R.S32.HI R11, RZ, 0x5, R11 ;  /* 0x00000005ff0b7819 */ /* 0x000fc4000001140b */
[----:B------:R-:W-:Y:S02]  /*17f0*/  LEA.HI R13, R13, R12, RZ, 0x7 ;  /* 0x0000000c0d0d7211 */ /* 0x000fe400078f38ff */
[----:B------:R-:W-:Y:S02]  /*1800*/  LEA R11, R11, UR43, 0x4 ;  /* 0x0000002b0b0b7c11 */ /* 0x000fe4000f8e20ff */
[----:B------:R-:W-:-:S07]  /*1810*/  SHF.R.S32.HI R15, RZ, 0x7, R13 ;  /* 0x00000007ff0f7819 */ /* 0x000fce000001140d */
.L_x_22:
[----:B-1----:R1:W2:Y:S02]  /*1820*/  SYNCS.PHASECHK.TRANS64.TRYWAIT P1, [R2+URZ+0x36000], R17 ;  /* 0x03600011020075a7 */ /* 0x0022a4000802017f */
[----:B--2---:R-:W-:Y:S05]  /*1830*/  @!P1 NANOSLEEP.SYNCS 0x989680 ;  /* 0x009896800000995d */ /* 0x004fea0003900000 */
[----:B------:R-:W2:Y:S02]  /*1840*/  @!P1 SYNCS.PHASECHK.TRANS64 P1, [R2+URZ+0x36000], R17 ;  /* 0x03600011020095a7 */ /* 0x000ea4000802007f */
[----:B--2---:R-:W-:Y:S05]  /*1850*/  @!P1 BRA `(.L_x_22) ;  /* 0xfffffffc00f09947 */ /* 0x004fea000383ffff */
[----:B------:R-:W-:Y:S01]  /*1860*/  LEA.HI R3, R3, R0, RZ, 0x2 ;  /* 0x0000000003037211 */ /* 0x000fe200078f10ff */
[----:B------:R-:W-:Y:S05]  /*1870*/  WARPSYNC.ALL ;  /* 0x0000000000007948 */ /* 0x000fea0003800000 */
[--C-:B------:R-:W-:Y:S02]  /*1880*/  SHF.R.S32.HI R12, RZ, 0x2, R3.reuse ;  /* 0x00000002ff0c7819 */ /* 0x100fe40000011403 */
[----:B------:R-:W-:Y:S02]  /*1890*/  SHF.R.S32.HI R13, RZ, 0x1f, R3 ;  /* 0x0000001fff0d7819 */ /* 0x000fe40000011403 */
[----:B------:R-:W-:-:S02]  /*18a0*/  LOP3.LUT R3, R3, 0x7ffffffc, RZ, 0xc0, !PT ;  /* 0x7ffffffc03037812 */ /* 0x000fc400078ec0ff */
[----:B------:R-:W-:Y:S02]  /*18b0*/  LEA.HI R13, R13, R12, RZ, 0x3 ;  /* 0x0000000c0d0d7211 */ /* 0x000fe400078f18ff */
[----:B------:R-:W-:Y:S01]  /*18c0*/  VIMNMX R194, R15, R194, PT ;  /* 0x000000c20fc27248 */ /* 0x000fe20003fe0100 */
[----:B------:R-:W-:Y:S01]  /*18d0*/  IMAD.IADD R14, R0, 0x1, -R3 ;  /* 0x00000001000e7824 */ /* 0x000fe200078e0a03 */
[----:B------:R-:W-:-:S04]  /*18e0*/  LOP3.LUT R3, R13, 0xfffffff8, RZ, 0xc0, !PT ;  /* 0xfffffff80d037812 */ /* 0x000fc800078ec0ff */
[----:B------:R-:W-:Y:S02]  /*18f0*/  SHF.L.U32 R14, R14, 0x1, RZ ;  /* 0x000000010e0e7819 */ /* 0x000fe400000006ff */
[----:B------:R-:W-:Y:S02]  /*1900*/  IADD3 R3, R11, R12, -R3 ;  /* 0x0000000c0b037210 */ /* 0x000fe40007ffe803 */
[C---:B------:R-:W-:Y:S01]  /*1910*/  R2UR UR15, R2.reuse ;  /* 0x00000000020f72ca */ /* 0x040fe200000e0000 */
[----:B------:R-:W-:Y:S01]  /*1920*/  WARPGROUP.ARRIVE ;  /* 0x00000000000079c5 */ /* 0x000fe20000000000 */
[----:B------:R-:W-:Y:S01]  /*1930*/  R2UR UR4, R2 ;  /* 0x00000000020472ca */ /* 0x000fe200000e0000 */
[----:B------:R-:W-:Y:S01]  /*1940*/  UMOV UR7, 0x40000040 ;  /* 0x4000004000077882 */ /* 0x000fe20000000000 */
[----:B------:R-:W-:Y:S01]  /*1950*/  UMOV UR11, 0x40000040 ;  /* 0x40000040000b7882 */ /* 0x000fe20000000000 */
[----:B------:R-:W-:Y:S01]  /*1960*/  UMOV UR9, UR7 ;  /* 0x0000000700097c82 */ /* 0x000fe20008000000 */
[----:B------:R-:W-:Y:S01]  /*1970*/  IMAD.U32 R191, RZ, RZ, UR7 ;  /* 0x00000007ffbf7e24 */ /* 0x000fe2000f8e00ff */
[----:B------:R-:W-:Y:S01]  /*1980*/  UMOV UR7, 0x40000040 ;  /* 0x4000004000077882 */ /* 0x000fe20000000000 */
[----:B------:R-:W-:Y:S01]  /*1990*/  UMOV UR57, 0x40000040 ;  /* 0x4000004000397882 */ /* 0x000fe20000000000 */
[----:B------:R-:W-:Y:S01]  /*19a0*/  MOV R189, UR7 ;  /* 0x0000000700bd7c02 */ /* 0x000fe20008000f00 */
[----:B------:R-:W-:Y:S01]  /*19b0*/  UMOV UR59, 0x40000040 ;  /* 0x40000040003b7882 */ /* 0x000fe20000000000 */
[----:B------:R-:W-:Y:S01]  /*19c0*/  UMOV UR53, 0x40000040 ;  /* 0x4000004000357882 */ /* 0x000fe20000000000 */
[----:B------:R-:W-:Y:S01]  /*19d0*/  UMOV UR55, 0x40000040 ;  /* 0x4000004000377882 */ /* 0x000fe20000000000 */
[----:B------:R-:W-:Y:S01]  /*19e0*/  UIADD3 UR15, UR15, 0x6000, URZ ;  /* 0x000060000f0f7890 */ /* 0x000fe2000fffe03f */
[C---:B------:R-:W-:Y:S01]  /*19f0*/  IADD3 R18, R14.reuse, 0x8, RZ ;  /* 0x000000080e127810 */ /* 0x040fe20007ffe0ff */
[----:B------:R-:W-:Y:S01]  /*1a00*/  USHF.R.U32.HI UR4, URZ, 0x4, UR4 ;  /* 0x000000043f047899 */ /* 0x000fe20008011604 */
[C---:B------:R-:W-:Y:S01]  /*1a10*/  ISETP.GE.AND P1, PT, R3.reuse, R14, PT ;  /* 0x0000000e0300720c */ /* 0x040fe20003f26270 */
[----:B------:R-:W-:Y:S01]  /*1a20*/  USHF.R.U32.HI UR15, URZ, 0x4, UR15 ;  /* 0x000000043f0f7899 */ /* 0x000fe2000801160f */
[C---:B------:R-:W-:Y:S01]  /*1a30*/  ISETP.GE.AND P2, PT, R3.reuse, R18, PT ;  /* 0x000000120300720c */ /* 0x040fe20003f46270 */
[----:B------:R-:W-:Y:S01]  /*1a40*/  ULOP3.LUT UR4, UR4, 0x3fff, URZ, 0xc0, !UPT ;  /* 0x00003fff04047892 */ /* 0x000fe2000f8ec03f */
[C---:B------:R-:W-:Y:S01]  /*1a50*/  IADD3 R18, R14.reuse, 0x11, RZ ;  /* 0x000000110e127810 */ /* 0x040fe20007ffe0ff */
[----:B------:R-:W-:Y:S01]  /*1a60*/  ULOP3.LUT UR15, UR15, 0x3fff, URZ, 0xc0, !UPT ;  /* 0x00003fff0f0f7892 */ /* 0x000fe2000f8ec03f */
[C---:B------:R-:W-:Y:S01]  /*1a70*/  ISETP.GT.AND P6, PT, R3.reuse, R14, PT ;  /* 0x0000000e0300720c */ /* 0x040fe20003fc4270 */
[----:B------:R-:W-:Y:S01]  /*1a80*/  ULOP3.LUT UR4, UR4, 0x10000, URZ, 0xfc, !UPT ;  /* 0x0001000004047892 */ /* 0x000fe2000f8efc3f */
[C---:B------:R-:W-:Y:S01]  /*1a90*/  ISETP.GE.AND P5, PT, R3.reuse, R18, PT ;  /* 0x000000120300720c */ /* 0x040fe20003fa6270 */
[----:B------:R-:W-:Y:S01]  /*1aa0*/  ULOP3.LUT UR14, UR15, 0x10000, URZ, 0xfc, !UPT ;  /* 0x000100000f0e7892 */ /* 0x000fe2000f8efc3f */
[C---:B------:R-:W-:Y:S01]  /*1ab0*/  IADD3 R18, R14.reuse, 0x18, RZ ;  /* 0x000000180e127810 */ /* 0x040fe20007ffe0ff */
[----:B------:R-:W-:Y:S01]  /*1ac0*/  UIADD3 UR5, UR4, 0x2, URZ ;  /* 0x0000000204057890 */ /* 0x000fe2000fffe03f */
[C---:B------:R-:W-:Y:S01]  /*1ad0*/  IADD3 R88, R14.reuse, 0x9, RZ ;  /* 0x000000090e587810 */ /* 0x040fe20007ffe0ff */
[----:B------:R-:W-:Y:S01]  /*1ae0*/  UIADD3 UR56, UR4, 0x206, URZ ;  /* 0x0000020604387890 */ /* 0x000fe2000fffe03f */
[C---:B------:R-:W-:Y:S01]  /*1af0*/  VIADD R90, R14.reuse, 0x10 ;  /* 0x000000100e5a7836 */ /* 0x040fe20000000000 */
[----:B------:R-:W-:Y:S01]  /*1b00*/  UMOV UR6, UR4 ;  /* 0x0000000400067c82 */ /* 0x000fe20008000000 */
[----:B------:R-:W-:Y:S01]  /*1b10*/  UMOV UR10, UR14 ;  /* 0x0000000e000a7c82 */ /* 0x000fe20008000000 */
[----:B------:R-:W-:Y:S01]  /*1b20*/  UMOV UR8, UR6 ;  /* 0x0000000600087c82 */ /* 0x000fe20008000000 */
[----:B------:R-:W-:Y:S01]  /*1b30*/  MOV R190, UR6 ;  /* 0x0000000600be7c02 */ /* 0x000fe20008000f00 */
[----:B------:R-:W-:Y:S01]  /*1b40*/  HGMMA.64x128x16.F32 R24, gdesc[UR8], RZ, !UPT, gsb0 ;  /* 0x01e00000081879f0 */ /* 0x000fe2000c0008ff */
[----:B------:R-:W-:Y:S01]  /*1b50*/  UIADD3 UR10, UR14, 0x2, URZ ;  /* 0x000000020e0a7890 */ /* 0x000fe2000fffe03f */
[C---:B------:R-:W-:Y:S01]  /*1b60*/  ISETP.GE.AND P3, PT, R3.reuse, R88, PT ;  /* 0x000000580300720c */ /* 0x040fe20003f66270 */
[----:B------:R-:W-:Y:S01]  /*1b70*/  UMOV UR6, UR5 ;  /* 0x0000000500067c82 */ /* 0x000fe20008000000 */
[----:B------:R-:W-:Y:S01]  /*1b80*/  UMOV UR9, UR7 ;  /* 0x0000000700097c82 */ /* 0x000fe20008000000 */
[----:B------:R-:W-:Y:S01]  /*1b90*/  UMOV UR8, UR6 ;  /* 0x0000000600087c82 */ /* 0x000fe20008000000 */
[----:B------:R-:W-:Y:S01]  /*1ba0*/  UMOV UR11, 0x40000040 ;  /* 0x40000040000b7882 */ /* 0x000fe20000000000 */
[----:B------:R-:W-:Y:S01]  /*1bb0*/  UIADD3 UR5, UR4, 0x4, URZ ;  /* 0x0000000404057890 */ /* 0x000fe2000fffe03f */
[----:B------:R-:W-:Y:S01]  /*1bc0*/  MOV R188, UR6 ;  /* 0x0000000600bc7c02 */ /* 0x000fe20008000f00 */
[----:B------:R-:W-:Y:S01]  /*1bd0*/  UMOV UR7, 0x40000040 ;  /* 0x4000004000077882 */ /* 0x000fe20000000000 */
[----:B------:R-:W-:Y:S01]  /*1be0*/  UIADD3 UR58, UR14, 0x406, URZ ;  /* 0x000004060e3a7890 */ /* 0x000fe2000fffe03f */
[----:B------:R-:W-:Y:S01]  /*1bf0*/  MOV R187, UR7 ;  /* 0x0000000700bb7c02 */ /* 0x000fe20008000f00 */
[----:B------:R-:W-:Y:S01]  /*1c00*/  UIADD3 UR52, UR4, 0x400, URZ ;  /* 0x0000040004347890 */ /* 0x000fe2000fffe03f */
[----:B------:R-:W-:Y:S01]  /*1c10*/  IADD3 R88, R14, 0x20, RZ ;  /* 0x000000200e587810 */ /* 0x000fe20007ffe0ff */
[----:B------:R-:W-:Y:S01]  /*1c20*/  UMOV UR6, UR5 ;  /* 0x0000000500067c82 */ /* 0x000fe20008000000 */
[----:B------:R-:W-:Y:S01]  /*1c30*/  UIADD3 UR5, UR4, 0x6, URZ ;  /* 0x0000000604057890 */ /* 0x000fe2000fffe03f */
[----:B------:R-:W-:Y:S01]  /*1c40*/  IMAD.U32 R186, RZ, RZ, UR6 ;  /* 0x00000006ffba7e24 */ /* 0x000fe2000f8e00ff */
[----:B------:R-:W-:Y:S01]  /*1c50*/  UIADD3 UR54, UR14, 0x800, URZ ;  /* 0x000008000e367890 */ /* 0x000fe2000fffe03f */
[C---:B------:R-:W-:Y:S01]  /*1c60*/  IADD3 R11, R3.reuse, 0x8, RZ ;  /* 0x00000008030b7810 */ /* 0x040fe20007ffe0ff */
[----:B------:R-:W-:Y:S01]  /*1c70*/  UIADD3 UR48, UR4, 0x402, URZ ;  /* 0x0000040204307890 */ /* 0x000fe2000fffe03f */
[----:B------:R-:W-:Y:S01]  /*1c80*/  ISETP.GE.AND P4, PT, R3, R90, PT ;  /* 0x0000005a0300720c */ /* 0x000fe20003f86270 */
[----:B------:R-:W-:Y:S01]  /*1c90*/  UIADD3 UR50, UR14, 0x802, URZ ;  /* 0x000008020e327890 */ /* 0x000fe2000fffe03f */
[----:B------:R-:W-:Y:S01]  /*1ca0*/  UMOV UR49, 0x40000040 ;  /* 0x4000004000317882 */ /* 0x000fe20000000000 */
[----:B------:R-:W-:Y:S01]  /*1cb0*/  UMOV UR51, 0x40000040 ;  /* 0x4000004000337882 */ /* 0x000fe20000000000 */
[----:B------:R-:W-:-:S02]  /*1cc0*/  UIADD3 UR44, UR4, 0x404, URZ ;  /* 0x00000404042c7890 */ /* 0x000fc4000fffe03f */
[----:B------:R-:W-:Y:S01]  /*1cd0*/  UIADD3 UR46, UR14, 0x804, URZ ;  /* 0x000008040e2e7890 */ /* 0x000fe2000fffe03f */
[----:B------:R-:W-:Y:S01]  /*1ce0*/  UMOV UR45, 0x40000040 ;  /* 0x40000040002d7882 */ /* 0x000fe20000000000 */
[----:B------:R-:W-:Y:S01]  /*1cf0*/  UMOV UR47, 0x40000040 ;  /* 0x40000040002f7882 */ /* 0x000fe20000000000 */
[----:B------:R-:W-:Y:S02]  /*1d00*/  WARPGROUP.DEPBAR.LE gsb0, 0x0 ;  /* 0x00008000000079c5 */ /* 0x000fe40000010000 */
[----:B------:R-:W-:-:S06]  /*1d10*/  WARPGROUP.ARRIVE ;  /* 0x00000000000079c5 */ /* 0x000fcc0000000000 */
[----:B------:R-:W-:Y:S01]  /*1d20*/  HGMMA.64x128x16.F32 R24, gdesc[UR8], R24, gsb0 ;  /* 0x01e00000081879f0 */ /* 0x000fe20008000818 */
[----:B------:R-:W-:Y:S01]  /*1d30*/  UIADD3 UR10, UR14, 0x4, URZ ;  /* 0x000000040e0a7890 */ /* 0x000fe2000fffe03f */
[----:B------:R-:W-:Y:S01]  /*1d40*/  UMOV UR8, UR6 ;  /* 0x0000000600087c82 */ /* 0x000fe20008000000 */
[----:B------:R-:W-:Y:S01]  /*1d50*/  UMOV UR9, UR7 ;  /* 0x0000000700097c82 */ /* 0x000fe20008000000 */
[----:B------:R-:W-:Y:S01]  /*1d60*/  UMOV UR11, 0x40000040 ;  /* 0x40000040000b7882 */ /* 0x000fe20000000000 */
[----:B------:R-:W-:Y:S01]  /*1d70*/  UMOV UR6, UR5 ;  /* 0x0000000500067c82 */ /* 0x000fe20008000000 */
[----:B------:R-:W-:Y:S01]  /*1d80*/  UMOV UR7, 0x40000040 ;  /* 0x4000004000077882 */ /* 0x000fe20000000000 */
[----:B------:R-:W-:Y:S01]  /*1d90*/  UIADD3 UR5, UR4, 0x200, URZ ;  /* 0x0000020004057890 */ /* 0x000fe2000fffe03f */
[----:B------:R-:W-:Y:S01]  /*1da0*/  MOV R184, UR6 ;  /* 0x0000000600b87c02 */ /* 0x000fe20008000f00 */
[----:B------:R-:W-:Y:S01]  /*1db0*/  IMAD.U32 R185, RZ, RZ, UR7 ;  /* 0x00000007ffb97e24 */ /* 0x000fe2000f8e00ff */
[----:B------:R-:W-:-:S02]  /*1dc0*/  WARPGROUP.DEPBAR.LE gsb0, 0x0 ;  /* 0x00008000000079c5 */ /* 0x000fc40000010000 */
        /* <DEDUP_REMOVED lines=9> */
[----:B------:R-:W-:Y:S02]  /*1e60*/  MOV R22, UR6 ;  /* 0x0000000600167c02 */ /* 0x000fe40008000f00 */
[----:B------:R-:W-:Y:S01]  /*1e70*/  MOV R23, UR7 ;  /* 0x0000000700177c02 */ /* 0x000fe20008000f00 */
        /* <DEDUP_REMOVED lines=10> */
[----:B------:R-:W-:Y:S01]  /*1f20*/  IMAD.U32 R20, RZ, RZ, UR6 ;  /* 0x00000006ff147e24 */ /* 0x000fe2000f8e00ff */
[----:B------:R-:W-:Y:S01]  /*1f30*/  MOV R21, UR7 ;  /* 0x0000000700157c02 */ /* 0x000fe20008000f00 */
[----:B------:R-:W-:Y:S01]  /*1f40*/  UIADD3 UR4, UR4, 0x406, URZ ;  /* 0x0000040604047890 */ /* 0x000fe2000fffe03f */
        /* <DEDUP_REMOVED lines=9> */
[----:B------:R-:W-:Y:S01]  /*1fe0*/  MOV R12, UR6 ;  /* 0x00000006000c7c02 */ /* 0x000fe20008000f00 */
[----:B------:R-:W-:Y:S01]  /*1ff0*/  IMAD.U32 R13, RZ, RZ, UR7 ;  /* 0x00000007ff0d7e24 */ /* 0x000fe2000f8e00ff */
[----:B------:R-:W-:Y:S01]  /*2000*/  UMOV UR5, 0x40000040 ;  /* 0x4000004000057882 */ /* 0x000fe20000000000 */
[----:B------:R-:W-:-:S02]  /*2010*/  WARPGROUP.DEPBAR.LE gsb0, 0x0 ;  /* 0x00008000000079c5 */ /* 0x000fc40000010000 */
[----:B------:R-:W-:-:S06]  /*2020*/  WARPGROUP.ARRIVE ;  /* 0x00000000000079c5 */ /* 0x000fcc0000000000 */
[----:B------:R-:W-:Y:S01]  /*2030*/  HGMMA.64x128x16.F32 R24, gdesc[UR8], R24, gsb0 ;  /* 0x01e00000081879f0 */ /* 0x000fe20008000818 */
[----:B------:R-:W-:Y:S01]  /*2040*/  UIADD3 UR10, UR14, 0x404, URZ ;  /* 0x000004040e0a7890 */ /* 0x000fe2000fffe03f */
[----:B------:R-:W-:Y:S01]  /*2050*/  UMOV UR8, UR6 ;  /* 0x0000000600087c82 */ /* 0x000fe20008000000 */
[----:B------:R-:W-:Y:S01]  /*2060*/  UMOV UR9, UR7 ;  /* 0x0000000700097c82 */ /* 0x000fe20008000000 */
[----:B------:R-:W-:Y:S01]  /*2070*/  UMOV UR11, 0x40000040 ;  /* 0x40000040000b7882 */ /* 0x000fe20000000000 */
[----:B------:R-:W-:Y:S01]  /*2080*/  UIADD3 UR6, UR14, 0x806, URZ ;  /* 0x000008060e067890 */ /* 0x000fe2000fffe03f */
[----:B------:R-:W-:Y:S01]  /*2090*/  UMOV UR7, 0x40000040 ;  /* 0x4000004000077882 */ /* 0x000fe20000000000 */
[----:B------:R-:W-:Y:S02]  /*20a0*/  WARPGROUP.DEPBAR.LE gsb0, 0x0 ;  /* 0x00008000000079c5 */ /* 0x000fe40000010000 */
[----:B------:R-:W-:-:S06]  /*20b0*/  WARPGROUP.ARRIVE ;  /* 0x00000000000079c5 */ /* 0x000fcc0000000000 */
[----:B------:R-:W-:Y:S03]  /*20c0*/  HGMMA.64x128x16.F32 R24, gdesc[UR8], R24, gsb0 ;  /* 0x01e00000081879f0 */ /* 0x000fe60008000818 */
[----:B------:R-:W-:Y:S02]  /*20d0*/  WARPGROUP.DEPBAR.LE gsb0, 0x0 ;  /* 0x00008000000079c5 */ /* 0x000fe40000010000 */
[----:B------:R-:W-:-:S07]  /*20e0*/  WARPGROUP.ARRIVE ;  /* 0x00000000000079c5 */ /* 0x000fce0000000000 */
        /* <DEDUP_REMOVED lines=12> */
[----:B------:R-:W-:Y:S01]  /*21b0*/  HGMMA.64x128x16.F32 R24, gdesc[UR4], R24, gsb0 ;  /* 0x01e00000041879f0 */ /* 0x000fe20008000818 */
[----:B------:R-:W-:Y:S01]  /*21c0*/  ULDC UR6, c[0x0][0x604] ;  /* 0x0001810000067ab9 */ /* 0x000fe20000000800 */
[----:B------:R-:W-:Y:S01]  /*21d0*/  ULDC UR7, c[0x0][0x604] ;  /* 0x0001810000077ab9 */ /* 0x000fe20000000800 */
[----:B------:R-:W-:Y:S02]  /*21e0*/  WARPGROUP.DEPBAR.LE gsb0, 0x0 ;  /* 0x00008000000079c5 */ /* 0x000fe40000010000 */
[----:B------:R-:W-:Y:S02]  /*21f0*/  FSEL R24, R24, -INF , P1 ;  /* 0xff80000018187808 */ /* 0x000fe40000800000 */
[----:B------:R-:W-:Y:S02]  /*2200*/  FSEL R30, R30, -INF , P1 ;  /* 0xff8000001e1e7808 */ /* 0x000fe40000800000 */
[----:B------:R-:W-:Y:S01]  /*2210*/  ISETP.GE.AND P1, PT, R3, R18, PT ;  /* 0x000000120300720c */ /* 0x000fe20003f26270 */
[----:B------:R-:W-:Y:S01]  /*2220*/  VIADD R18, R14, 0x19 ;  /* 0x000000190e127836 */ /* 0x000fe20000000000 */
[----:B------:R-:W-:-:S02]  /*2230*/  FSEL R25, R25, -INF , P6 ;  /* 0xff80000019197808 */ /* 0x000fc40003000000 */
[----:B------:R-:W-:Y:S02]  /*2240*/  FSEL R31, R31, -INF , P6 ;  /* 0xff8000001f1f7808 */ /* 0x000fe40003000000 */
[----:B------:R-:W-:Y:S02]  /*2250*/  ISETP.GE.AND P6, PT, R3, R18, PT ;  /* 0x000000120300720c */ /* 0x000fe40003fc6270 */
[----:B------:R-:W-:Y:S02]  /*2260*/  FSEL R28, R28, -INF , P2 ;  /* 0xff8000001c1c7808 */ /* 0x000fe40001000000 */
[----:B------:R-:W-:Y:S02]  /*2270*/  FSEL R34, R34, -INF , P2 ;  /* 0xff80000022227808 */ /* 0x000fe40001000000 */
[----:B------:R-:W-:Y:S02]  /*2280*/  FSEL R36, R36, -INF , P1 ;  /* 0xff80000024247808 */ /* 0x000fe40000800000 */
[----:B------:R-:W-:-:S02]  /*2290*/  FSEL R42, R42, -INF , P1 ;  /* 0xff8000002a2a7808 */ /* 0x000fc40000800000 */
[----:B------:R-:W-:Y:S02]  /*22a0*/  FSEL R37, R37, -INF , P6 ;  /* 0xff80000025257808 */ /* 0x000fe40003000000 */
[----:B------:R-:W-:Y:S02]  /*22b0*/  FSEL R43, R43, -INF , P6 ;  /* 0xff8000002b2b7808 */ /* 0x000fe40003000000 */
[----:B------:R-:W-:Y:S01]  /*22c0*/  ISETP.GE.AND P2, PT, R3, R88, PT ;  /* 0x000000580300720c */ /* 0x000fe20003f46270 */
[----:B------:R-:W-:Y:S01]  /*22d0*/  VIADD R88, R14, 0x28 ;  /* 0x000000280e587836 */ /* 0x000fe20000000000 */
[CC--:B------:R-:W-:Y:S02]  /*22e0*/  ISETP.GE.AND P1, PT, R11.reuse, R14.reuse, PT ;  /* 0x0000000e0b00720c */ /* 0x0c0fe40003f26270 */
[----:B------:R-:W-:Y:S02]  /*22f0*/  ISETP.GT.AND P6, PT, R11, R14, PT ;  /* 0x0000000e0b00720c */ /* 0x000fe40003fc4270 */
[----:B------:R-:W-:-:S02]  /*2300*/  FSEL R26, R26, -INF , P1 ;  /* 0xff8000001a1a7808 */ /* 0x000fc40000800000 */
[----:B------:R-:W-:Y:S02]  /*2310*/  FSEL R27, R27, -INF , P6 ;  /* 0xff8000001b1b7808 */ /* 0x000fe40003000000 */
[----:B------:R-:W-:Y:S02]  /*2320*/  FSEL R32, R32, -INF , P4 ;  /* 0xff80000020207808 */ /* 0x000fe40002000000 */
[----:B------:R-:W-:Y:S02]  /*2330*/  FSEL R38, R38, -INF , P4 ;  /* 0xff80000026267808 */ /* 0x000fe40002000000 */
[----:B------:R-:W-:Y:S02]  /*2340*/  ISETP.GE.AND P4, PT, R3, R88, PT ;  /* 0x000000580300720c */ /* 0x000fe40003f86270 */
[----:B------:R-:W-:Y:S02]  /*2350*/  IADD3 R88, R14, 0x31, RZ ;  /* 0x000000310e587810 */ /* 0x000fe40007ffe0ff */
[----:B------:R-:W-:-:S02]  /*2360*/  FMNMX R15, R26, R27, !PT ;  /* 0x0000001b1a0f7209 */ /* 0x000fc40007800000 */
[----:B------:R-:W-:Y:S02]  /*2370*/  ISETP.GE.AND P1, PT, R3, R88, PT ;  /* 0x000000580300720c */ /* 0x000fe40003f26270 */
[----:B------:R-:W-:Y:S02]  /*2380*/  FMNMX R88, R30, R15, !PT ;  /* 0x0000000f1e587209 */ /* 0x000fe40007800000 */
[----:B------:R-:W-:Y:S02]  /*2390*/  IADD3 R18, R14, 0x21, RZ ;  /* 0x000000210e127810 */ /* 0x000fe40007ffe0ff */
[----:B------:R-:W-:Y:S02]  /*23a0*/  FMNMX R15, R31, R88, !PT ;  /* 0x000000581f0f7209 */ /* 0x000fe40007800000 */
[----:B------:R-:W-:Y:S02]  /*23b0*/  FSEL R29, R29, -INF , P3 ;  /* 0xff8000001d1d7808 */ /* 0x000fe40001800000 */
[----:B------:R-:W-:-:S02]  /*23c0*/  FSEL R35, R35, -INF , P3 ;  /* 0xff80000023237808 */ /* 0x000fc40001800000 */
[----:B------:R-:W-:Y:S02]  /*23d0*/  FMNMX R88, R34, R15, !PT ;  /* 0x0000000f22587209 */ /* 0x000fe40007800000 */
[----:B------:R-:W-:Y:S02]  /*23e0*/  ISETP.GE.AND P3, PT, R3, R18, PT ;  /* 0x000000120300720c */ /* 0x000fe40003f66270 */
[----:B------:R-:W-:Y:S02]  /*23f0*/  IADD3 R18, R14, 0x29, RZ ;  /* 0x000000290e127810 */ /* 0x000fe40007ffe0ff */
[----:B------:R-:W-:Y:S02]  /*2400*/  FMNMX R15, R35, R88, !PT ;  /* 0x00000058230f7209 */ /* 0x000fe40007800000 */
[----:B------:R-:W-:Y:S02]  /*2410*/  FSEL R33, R33, -INF , P5 ;  /* 0xff80000021217808 */ /* 0x000fe40002800000 */
[----:B------:R-:W-:-:S02]  /*2420*/  FSEL R39, R39, -INF , P5 ;  /* 0xff80000027277808 */ /* 0x000fc40002800000 */
[C---:B------:R-:W-:Y:S01]  /*2430*/  ISETP.GE.AND P5, PT, R3.reuse, R18, PT ;  /* 0x000000120300720c */ /* 0x040fe20003fa6270 */
[----:B------:R-:W-:Y:S01]  /*2440*/  VIADD R18, R14, 0x30 ;  /* 0x000000300e127836 */ /* 0x000fe20000000000 */
[----:B------:R-:W-:Y:S02]  /*2450*/  FMNMX R88, R38, R15, !PT ;  /* 0x0000000f26587209 */ /* 0x000fe40007800000 */
[----:B------:R-:W-:Y:S02]  /*2460*/  FSEL R40, R40, -INF , P2 ;  /* 0xff80000028287808 */ /* 0x000fe40001000000 */
[----:B------:R-:W-:Y:S02]  /*2470*/  ISETP.GE.AND P6, PT, R3, R18, PT ;  /* 0x000000120300720c */ /* 0x000fe40003fc6270 */
[----:B------:R-:W-:Y:S02]  /*2480*/  FMNMX R15, R39, R88, !PT ;  /* 0x00000058270f7209 */ /* 0x000fe40007800000 */
[----:B------:R-:W-:-:S02]  /*2490*/  IADD3 R18, R14, 0x38, RZ ;  /* 0x000000380e127810 */ /* 0x000fc40007ffe0ff */
[----:B------:R-:W-:Y:S02]  /*24a0*/  FSEL R46, R46, -INF , P2 ;  /* 0xff8000002e2e7808 */ /* 0x000fe40001000000 */
[----:B------:R-:W-:Y:S02]  /*24b0*/  FMNMX R88, R42, R15, !PT ;  /* 0x0000000f2a587209 */ /* 0x000fe40007800000 */
[----:B------:R-:W-:Y:S01]  /*24c0*/  ISETP.GE.AND P2, PT, R3, R18, PT ;  /* 0x000000120300720c */ /* 0x000fe20003f46270 */
[----:B------:R-:W-:Y:S01]  /*24d0*/  VIADD R18, R14, 0x39 ;  /* 0x000000390e127836 */ /* 0x000fe20000000000 */
[----:B------:R-:W-:Y:S02]  /*24e0*/  FMNMX R15, R43, R88, !PT ;  /* 0x000000582b0f7209 */ /* 0x000fe40007800000 */
[----:B------:R-:W-:Y:S02]  /*24f0*/  FSEL R41, R41, -INF , P3 ;  /* 0xff80000029297808 */ /* 0x000fe40001800000 */
[----:B------:R-:W-:-:S02]  /*2500*/  FSEL R47, R47, -INF , P3 ;  /* 0xff8000002f2f7808 */ /* 0x000fc40001800000 */
[C---:B------:R-:W-:Y:S02]  /*2510*/  ISETP.GE.AND P3, PT, R3.reuse, R18, PT ;  /* 0x000000120300720c */ /* 0x040fe40003f66270 */
[----:B------:R-:W-:Y:S02]  /*2520*/  IADD3 R18, R14, 0x40, RZ ;  /* 0x000000400e127810 */ /* 0x000fe40007ffe0ff */
[----:B------:R-:W-:Y:S02]  /*2530*/  FMNMX R88, R46, R15, !PT ;  /* 0x0000000f2e587209 */ /* 0x000fe40007800000 */
[----:B------:R-:W-:Y:S02]  /*2540*/  FSEL R44, R44, -INF , P4 ;  /* 0xff8000002c2c7808 */ /* 0x000fe40002000000 */
[----:B------:R-:W-:Y:S02]  /*2550*/  FSEL R50, R50, -INF , P4 ;  /* 0xff80000032327808 */ /* 0x000fe40002000000 */
[----:B------:R-:W-:-:S02]  /*2560*/  ISETP.GE.AND P4, PT, R3, R18, PT ;  /* 0x000000120300720c */ /* 0x000fc40003f86270 */
[----:B------:R-:W-:Y:S02]  /*2570*/  FMNMX R15, R47, R88, !PT ;  /* 0x000000582f0f7209 */ /* 0x000fe40007800000 */
[----:B------:R-:W-:Y:S02]  /*2580*/  IADD3 R18, R14, 0x41, RZ ;  /* 0x000000410e127810 */ /* 0x000fe40007ffe0ff */
[----:B------:R-:W-:Y:S02]  /*2590*/  FSEL R45, R45, -INF , P5 ;  /* 0xff8000002d2d7808 */ /* 0x000fe40002800000 */
[----:B------:R-:W-:Y:S02]  /*25a0*/  FSEL R51, R51, -INF , P5 ;  /* 0xff80000033337808 */ /* 0x000fe40002800000 */
[----:B------:R-:W-:Y:S02]  /*25b0*/  FMNMX R88, R50, R15, !PT ;  /* 0x0000000f32587209 */ /* 0x000fe40007800000 */
[----:B------:R-:W-:Y:S01]  /*25c0*/  ISETP.GE.AND P5, PT, R3, R18, PT ;  /* 0x000000120300720c */ /* 0x000fe20003fa6270 */
[----:B------:R-:W-:Y:S01]  /*25d0*/  VIADD R18, R14, 0x48 ;  /* 0x000000480e127836 */ /* 0x000fe20000000000 */
[----:B------:R-:W-:-:S02]  /*25e0*/  FSEL R54, R54, -INF , P6 ;  /* 0xff80000036367808 */ /* 0x000fc40003000000 */
[----:B-1----:R-:W-:Y:S02]  /*25f0*/  FMNMX R17, R51, R88, !PT ;  /* 0x0000005833117209 */ /* 0x002fe40007800000 */
[----:B------:R-:W-:Y:S02]  /*2600*/  FSEL R48, R48, -INF , P6 ;  /* 0xff80000030307808 */ /* 0x000fe40003000000 */
[----:B------:R-:W-:Y:S02]  /*2610*/  FMNMX R15, R24, R25, !PT ;  /* 0x00000019180f7209 */ /* 0x000fe40007800000 */
[----:B------:R-:W-:Y:S02]  /*2620*/  ISETP.GE.AND P6, PT, R3, R18, PT ;  /* 0x000000120300720c */ /* 0x000fe40003fc6270 */
[----:B------:R-:W-:Y:S02]  /*2630*/  IADD3 R18, R14, 0x49, RZ ;  /* 0x000000490e127810 */ /* 0x000fe40007ffe0ff */
[----:B------:R-:W-:-:S02]  /*2640*/  FSEL R55, R55, -INF , P1 ;  /* 0xff80000037377808 */ /* 0x000fc40000800000 */
[----:B------:R-:W-:Y:S02]  /*2650*/  FMNMX R90, R54, R17, !PT ;  /* 0x00000011365a7209 */ /* 0x000fe40007800000 */
[----:B------:R-:W-:Y:S02]  /*2660*/  FMNMX R88, R28, R15, !PT ;  /* 0x0000000f1c587209 */ /* 0x000fe40007800000 */
[----:B------:R-:W-:Y:S02]  /*2670*/  FSEL R49, R49, -INF , P1 ;  /* 0xff80000031317808 */ /* 0x000fe40000800000 */
[----:B------:R-:W-:Y:S02]  /*2680*/  ISETP.GE.AND P1, PT, R3, R18, PT ;  /* 0x000000120300720c */ /* 0x000fe40003f26270 */
[----:B------:R-:W-:Y:S02]  /*2690*/  FSEL R58, R58, -INF , P2 ;  /* 0xff8000003a3a7808 */ /* 0x000fe40001000000 */
[----:B------:R-:W-:-:S02]  /*26a0*/  FMNMX R17, R55, R90, !PT ;  /* 0x0000005a37117209 */ /* 0x000fc40007800000 */
[----:B------:R-:W-:Y:S02]  /*26b0*/  IADD3 R18, R14, 0x50, RZ ;  /* 0x000000500e127810 */ /* 0x000fe40007ffe0ff */
[----:B------:R-:W-:Y:S02]  /*26c0*/  FMNMX R15, R29, R88, !PT ;  /* 0x000000581d0f7209 */ /* 0x000fe40007800000 */
[----:B------:R-:W-:Y:S02]  /*26d0*/  FSEL R52, R52, -INF , P2 ;  /* 0xff80000034347808 */ /* 0x000fe40001000000 */
[----:B------:R-:W-:Y:S02]  /*26e0*/  FSEL R59, R59, -INF , P3 ;  /* 0xff8000003b3b7808 */ /* 0x000fe40001800000 */
[----:B------:R-:W-:Y:S02]  /*26f0*/  FMNMX R90, R58, R17, !PT ;  /* 0x000000113a5a7209 */ /* 0x000fe40007800000 */
[----:B------:R-:W-:Y:S01]  /*2700*/  ISETP.GE.AND P2, PT, R3, R18, PT ;  /* 0x000000120300720c */ /* 0x000fe20003f46270 */
[----:B------:R-:W-:Y:S01]  /*2710*/  VIADD R18, R14, 0x51 ;  /* 0x000000510e127836 */ /* 0x000fe20000000000 */
[----:B------:R-:W-:-:S02]  /*2720*/  FMNMX R88, R32, R15, !PT ;  /* 0x0000000f20587209 */ /* 0x000fc40007800000 */
[----:B------:R-:W-:Y:S02]  /*2730*/  FSEL R62, R62, -INF , P4 ;  /* 0xff8000003e3e7808 */ /* 0x000fe40002000000 */
[----:B------:R-:W-:Y:S02]  /*2740*/  FMNMX R17, R59, R90, !PT ;  /* 0x0000005a3b117209 */ /* 0x000fe40007800000 */
[----:B------:R-:W-:Y:S02]  /*2750*/  FSEL R53, R53, -INF , P3 ;  /* 0xff80000035357808 */ /* 0x000fe40001800000 */
[----:B------:R-:W-:Y:S02]  /*2760*/  FMNMX R15, R33, R88, !PT ;  /* 0x00000058210f7209 */ /* 0x000fe40007800000 */
[----:B------:R-:W-:Y:S02]  /*2770*/  ISETP.GE.AND P3, PT, R3, R18, PT ;  /* 0x000000120300720c */ /* 0x000fe40003f66270 */
[----:B------:R-:W-:-:S02]  /*2780*/  IADD3 R18, R14, 0x58, RZ ;  /* 0x000000580e127810 */ /* 0x000fc40007ffe0ff */
[----:B------:R-:W-:Y:S02]  /*2790*/  FSEL R63, R63, -INF , P5 ;  /* 0xff8000003f3f7808 */ /* 0x000fe40002800000 */
[----:B------:R-:W-:Y:S02]  /*27a0*/  FMNMX R90, R62, R17, !PT ;  /* 0x000000113e5a7209 */ /* 0x000fe40007800000 */
[----:B------:R-:W-:Y:S02]  /*27b0*/  FMNMX R88, R36, R15, !PT ;  /* 0x0000000f24587209 */ /* 0x000fe40007800000 */
[----:B------:R-:W-:Y:S02]  /*27c0*/  FSEL R56, R56, -INF , P4 ;  /* 0xff80000038387808 */ /* 0x000fe40002000000 */
[----:B------:R-:W-:Y:S02]  /*27d0*/  ISETP.GE.AND P4, PT, R3, R18, PT ;  /* 0x000000120300720c */ /* 0x000fe40003f86270 */
[----:B------:R-:W-:-:S02]  /*27e0*/  FSEL R66, R66, -INF , P6 ;  /* 0xff80000042427808 */ /* 0x000fc40003000000 */
[----:B------:R-:W-:Y:S02]  /*27f0*/  FMNMX R17, R63, R90, !PT ;  /* 0x0000005a3f117209 */ /* 0x000fe40007800000 */
[----:B------:R-:W-:Y:S02]  /*2800*/  IADD3 R18, R14, 0x59, RZ ;  /* 0x000000590e127810 */ /* 0x000fe40007ffe0ff */
[----:B------:R-:W-:Y:S02]  /*2810*/  FMNMX R15, R37, R88, !PT ;  /* 0x00000058250f7209 */ /* 0x000fe40007800000 */
[----:B------:R-:W-:Y:S02]  /*2820*/  FSEL R57, R57, -INF , P5 ;  /* 0xff80000039397808 */ /* 0x000fe40002800000 */
[----:B------:R-:W-:Y:S02]  /*2830*/  FSEL R67, R67, -INF , P1 ;  /* 0xff80000043437808 */ /* 0x000fe40000800000 */
[----:B------:R-:W-:-:S02]  /*2840*/  FMNMX R90, R66, R17, !PT ;  /* 0x00000011425a7209 */ /* 0x000fc40007800000 */
[----:B------:R-:W-:Y:S01]  /*2850*/  ISETP.GE.AND P5, PT, R3, R18, PT ;  /* 0x000000120300720c */ /* 0x000fe20003fa6270 */
[----:B------:R-:W-:Y:S01]  /*2860*/  VIADD R18, R14, 0x60 ;  /* 0x000000600e127836 */ /* 0x000fe20000000000 */
[----:B------:R-:W-:Y:S02]  /*2870*/  FMNMX R88, R40, R15, !PT ;  /* 0x0000000f28587209 */ /* 0x000fe40007800000 */
[----:B------:R-:W-:Y:S02]  /*2880*/  FSEL R70, R70, -INF , P2 ;  /* 0xff80000046467808 */ /* 0x000fe40001000000 */
[----:B------:R-:W-:Y:S02]  /*2890*/  FMNMX R17, R67, R90, !PT ;  /* 0x0000005a43117209 */ /* 0x000fe40007800000 */
[----:B------:R-:W-:Y:S02]  /*28a0*/  FSEL R60, R60, -INF , P6 ;  /* 0xff8000003c3c7808 */ /* 0x000fe40003000000 */
[----:B------:R-:W-:-:S02]  /*28b0*/  FMNMX R15, R41, R88, !PT ;  /* 0x00000058290f7209 */ /* 0x000fc40007800000 */
[----:B------:R-:W-:Y:S02]  /*28c0*/  ISETP.GE.AND P6, PT, R3, R18, PT ;  /* 0x000000120300720c */ /* 0x000fe40003fc6270 */
[----:B------:R-:W-:Y:S02]  /*28d0*/  IADD3 R18, R14, 0x61, RZ ;  /* 0x000000610e127810 */ /* 0x000fe40007ffe0ff */
[----:B------:R-:W-:Y:S02]  /*28e0*/  FSEL R71, R71, -INF , P3 ;  /* 0xff80000047477808 */ /* 0x000fe40001800000 */
[----:B------:R-:W-:Y:S02]  /*28f0*/  FMNMX R90, R70, R17, !PT ;  /* 0x00000011465a7209 */ /* 0x000fe40007800000 */
[----:B------:R-:W-:Y:S02]  /*2900*/  FMNMX R88, R44, R15, !PT ;  /* 0x0000000f2c587209 */ /* 0x000fe40007800000 */
[----:B------:R-:W-:-:S02]  /*2910*/  FSEL R61, R61, -INF , P1 ;  /* 0xff8000003d3d7808 */ /* 0x000fc40000800000 */
[----:B------:R-:W-:Y:S02]  /*2920*/  ISETP.GE.AND P1, PT, R3, R18, PT ;  /* 0x000000120300720c */ /* 0x000fe40003f26270 */
[----:B------:R-:W-:Y:S02]  /*2930*/  FSEL R74, R74, -INF , P4 ;  /* 0xff8000004a4a7808 */ /* 0x000fe40002000000 */
[----:B------:R-:W-:Y:S02]  /*2940*/  FMNMX R17, R71, R90, !PT ;  /* 0x0000005a47117209 */ /* 0x000fe40007800000 */
[----:B------:R-:W-:Y:S02]  /*2950*/  IADD3 R18, R14, 0x68, RZ ;  /* 0x000000680e127810 */ /* 0x000fe40007ffe0ff */
[----:B------:R-:W-:Y:S02]  /*2960*/  FMNMX R15, R45, R88, !PT ;  /* 0x000000582d0f7209 */ /* 0x000fe40007800000 */
[----:B------:R-:W-:-:S02]  /*2970*/  FSEL R64, R64, -INF , P2 ;  /* 0xff80000040407808 */ /* 0x000fc40001000000 */
[----:B------:R-:W-:Y:S02]  /*2980*/  FSEL R75, R75, -INF , P5 ;  /* 0xff8000004b4b7808 */ /* 0x000fe40002800000 */
[----:B------:R-:W-:Y:S02]  /*2990*/  FMNMX R90, R74, R17, !PT ;  /* 0x000000114a5a7209 */ /* 0x000fe40007800000 */
[----:B------:R-:W-:Y:S01]  /*29a0*/  ISETP.GE.AND P2, PT, R3, R18, PT ;  /* 0x000000120300720c */ /* 0x000fe20003f46270 */
[----:B------:R-:W-:Y:S01]  /*29b0*/  VIADD R18, R14, 0x69 ;  /* 0x000000690e127836 */ /* 0x000fe20000000000 */
[----:B------:R-:W-:Y:S02]  /*29c0*/  FMNMX R88, R48, R15, !PT ;  /* 0x0000000f30587209 */ /* 0x000fe40007800000 */
[----:B------:R-:W-:Y:S02]  /*29d0*/  FSEL R78, R78, -INF , P6 ;  /* 0xff8000004e4e7808 */ /* 0x000fe40003000000 */
[----:B------:R-:W-:-:S02]  /*29e0*/  FMNMX R17, R75, R90, !PT ;  /* 0x0000005a4b117209 */ /* 0x000fc40007800000 */
[----:B------:R-:W-:Y:S02]  /*29f0*/  FSEL R65, R65, -INF , P3 ;  /* 0xff80000041417808 */ /* 0x000fe40001800000 */
[----:B------:R-:W-:Y:S02]  /*2a00*/  FMNMX R15, R49, R88, !PT ;  /* 0x00000058310f7209 */ /* 0x000fe40007800000 */
[----:B------:R-:W-:Y:S02]  /*2a10*/  ISETP.GE.AND P3, PT, R3, R18, PT ;  /* 0x000000120300720c */ /* 0x000fe40003f66270 */
[----:B------:R-:W-:Y:S02]  /*2a20*/  IADD3 R18, R14, 0x70, RZ ;  /* 0x000000700e127810 */ /* 0x000fe40007ffe0ff */
[----:B------:R-:W-:Y:S02]  /*2a30*/  FSEL R79, R79, -INF , P1 ;  /* 0xff8000004f4f7808 */ /* 0x000fe40000800000 */
[----:B------:R-:W-:-:S02]  /*2a40*/  FMNMX R90, R78, R17, !PT ;  /* 0x000000114e5a7209 */ /* 0x000fc40007800000 */
[----:B------:R-:W-:Y:S02]  /*2a50*/  FMNMX R88, R52, R15, !PT ;  /* 0x0000000f34587209 */ /* 0x000fe40007800000 */
[----:B------:R-:W-:Y:S02]  /*2a60*/  FSEL R68, R68, -INF , P4 ;  /* 0xff80000044447808 */ /* 0x000fe40002000000 */
[----:B------:R-:W-:Y:S02]  /*2a70*/  ISETP.GE.AND P4, PT, R3, R18, PT ;  /* 0x000000120300720c */ /* 0x000fe40003f86270 */
[----:B------:R-:W-:Y:S02]  /*2a80*/  FSEL R82, R82, -INF , P2 ;  /* 0xff80000052527808 */ /* 0x000fe40001000000 */
[----:B------:R-:W-:Y:S02]  /*2a90*/  FMNMX R17, R79, R90, !PT ;  /* 0x0000005a4f117209 */ /* 0x000fe40007800000 */
[----:B------:R-:W-:-:S02]  /*2aa0*/  IADD3 R18, R14, 0x71, RZ ;  /* 0x000000710e127810 */ /* 0x000fc40007ffe0ff */
[----:B------:R-:W-:Y:S02]  /*2ab0*/  FMNMX R15, R53, R88, !PT ;  /* 0x00000058350f7209 */ /* 0x000fe40007800000 */
[----:B------:R-:W-:Y:S02]  /*2ac0*/  FSEL R69, R69, -INF , P5 ;  /* 0xff80000045457808 */ /* 0x000fe40002800000 */
[----:B------:R-:W-:Y:S02]  /*2ad0*/  FSEL R83, R83, -INF , P3 ;  /* 0xff80000053537808 */ /* 0x000fe40001800000 */
[----:B------:R-:W-:Y:S02]  /*2ae0*/  FMNMX R88, R82, R17, !PT ;  /* 0x0000001152587209 */ /* 0x000fe40007800000 */
[----:B------:R-:W-:Y:S02]  /*2af0*/  ISETP.GE.AND P5, PT, R3, R18, PT ;  /* 0x000000120300720c */ /* 0x000fe40003fa6270 */
[----:B------:R-:W-:-:S02]  /*2b00*/  FMNMX R18, R56, R15, !PT ;  /* 0x0000000f38127209 */ /* 0x000fc40007800000 */
[----:B------:R-:W-:Y:S02]  /*2b10*/  FSEL R86, R86, -INF , P4 ;  /* 0xff80000056567808 */ /* 0x000fe40002000000 */
[----:B------:R-:W-:Y:S02]  /*2b20*/  FMNMX R17, R83, R88, !PT ;  /* 0x0000005853117209 */ /* 0x000fe40007800000 */
[----:B------:R-:W-:Y:S02]  /*2b30*/  FMNMX R15, R57, R18, !PT ;  /* 0x00000012390f7209 */ /* 0x000fe40007800000 */
[----:B------:R-:W-:Y:S02]  /*2b40*/  FSEL R87, R87, -INF , P5 ;  /* 0xff80000057577808 */ /* 0x000fe40002800000 */
[----:B------:R-:W-:Y:S02]  /*2b50*/  FMNMX R88, R86, R17, !PT ;  /* 0x0000001156587209 */ /* 0x000fe40007800000 */
[----:B------:R-:W-:-:S02]  /*2b60*/  FMNMX R18, R60, R15, !PT ;  /* 0x0000000f3c127209 */ /* 0x000fc40007800000 */
[----:B------:R-:W-:Y:S02]  /*2b70*/  FMNMX R88, R87, R88, !PT ;  /* 0x0000005857587209 */ /* 0x000fe40007800000 */
[----:B------:R-:W-:Y:S02]  /*2b80*/  FMNMX R15, R61, R18, !PT ;  /* 0x000000123d0f7209 */ /* 0x000fe40007800000 */
[----:B------:R-:W-:Y:S01]  /*2b90*/  FSEL R72, R72, -INF , P6 ;  /* 0xff80000048487808 */ /* 0x000fe20003000000 */
[----:B------:R-:W1:Y:S01]  /*2ba0*/  SHFL.BFLY PT, R17, R88, 0x1, 0x1f ;  /* 0x0c201f0058117f89 */ /* 0x000e6200000e0000 */
[----:B------:R-:W-:Y:S02]  /*2bb0*/  FMNMX R18, R64, R15, !PT ;  /* 0x0000000f40127209 */ /* 0x000fe40007800000 */
[----:B------:R-:W-:Y:S02]  /*2bc0*/  FSEL R73, R73, -INF , P1 ;  /* 0xff80000049497808 */ /* 0x000fe40000800000 */
[----:B------:R-:W-:-:S02]  /*2bd0*/  FMNMX R15, R65, R18, !PT ;  /* 0x00000012410f7209 */ /* 0x000fc40007800000 */
[----:B------:R-:W-:Y:S02]  /*2be0*/  FSEL R76, R76, -INF , P2 ;  /* 0xff8000004c4c7808 */ /* 0x000fe40001000000 */
[----:B------:R-:W-:Y:S02]  /*2bf0*/  FMNMX R18, R68, R15, !PT ;  /* 0x0000000f44127209 */ /* 0x000fe40007800000 */
[----:B------:R-:W-:Y:S02]  /*2c00*/  FSEL R77, R77, -INF , P3 ;  /* 0xff8000004d4d7808 */ /* 0x000fe40001800000 */
[----:B------:R-:W-:Y:S02]  /*2c10*/  FMNMX R15, R69, R18, !PT ;  /* 0x00000012450f7209 */ /* 0x000fe40007800000 */
[----:B------:R-:W-:Y:S02]  /*2c20*/  FSEL R80, R80, -INF , P4 ;  /* 0xff80000050507808 */ /* 0x000fe40002000000 */
[----:B------:R-:W-:-:S02]  /*2c30*/  FMNMX R18, R72, R15, !PT ;  /* 0x0000000f48127209 */ /* 0x000fc40007800000 */
[----:B------:R-:W-:Y:S02]  /*2c40*/  FSEL R81, R81, -INF , P5 ;  /* 0xff80000051517808 */ /* 0x000fe40002800000 */
[----:B------:R-:W-:Y:S01]  /*2c50*/  FMNMX R15, R73, R18, !PT ;  /* 0x00000012490f7209 */ /* 0x000fe20007800000 */
[----:B------:R-:W-:Y:S01]  /*2c60*/  VIADD R18, R14, 0x78 ;  /* 0x000000780e127836 */ /* 0x000fe20000000000 */
[----:B-1----:R-:W-:Y:S02]  /*2c70*/  FMNMX R17, R88, R17, !PT ;  /* 0x0000001158117209 */ /* 0x002fe40007800000 */
[----:B------:R-:W-:Y:S02]  /*2c80*/  FMNMX R88, R76, R15, !PT ;  /* 0x0000000f4c587209 */ /* 0x000fe40007800000 */
[----:B------:R-:W-:Y:S01]  /*2c90*/  ISETP.GE.AND P1, PT, R3, R18, PT ;  /* 0x000000120300720c */ /* 0x000fe20003f26270 */
[----:B------:R-:W1:Y:S01]  /*2ca0*/  SHFL.BFLY PT, R90, R17, 0x2, 0x1f ;  /* 0x0c401f00115a7f89 */ /* 0x000e6200000e0000 */
[----:B------:R-:W-:-:S02]  /*2cb0*/  FMNMX R15, R77, R88, !PT ;  /* 0x000000584d0f7209 */ /* 0x000fc40007800000 */
[----:B------:R-:W-:Y:S02]  /*2cc0*/  IADD3 R18, R14, 0x79, RZ ;  /* 0x000000790e127810 */ /* 0x000fe40007ffe0ff */
[----:B------:R-:W-:Y:S02]  /*2cd0*/  FMNMX R88, R80, R15, !PT ;  /* 0x0000000f50587209 */ /* 0x000fe40007800000 */
[----:B------:R-:W-:Y:S02]  /*2ce0*/  ISETP.GE.AND P2, PT, R3, R18, PT ;  /* 0x000000120300720c */ /* 0x000fe40003f46270 */
[----:B------:R-:W-:Y:S02]  /*2cf0*/  FSEL R84, R84, -INF , P1 ;  /* 0xff80000054547808 */ /* 0x000fe40000800000 */
[----:B------:R-:W-:Y:S02]  /*2d00*/  FMNMX R15, R81, R88, !PT ;  /* 0x00000058510f7209 */ /* 0x000fe40007800000 */
[----:B------:R-:W-:-:S02]  /*2d10*/  FSEL R85, R85, -INF , P2 ;  /* 0xff80000055557808 */ /* 0x000fc40001000000 */
[----:B------:R-:W-:-:S04]  /*2d20*/  FMNMX R18, R84, R15, !PT ;  /* 0x0000000f54127209 */ /* 0x000fc80007800000 */
[----:B------:R-:W-:-:S05]  /*2d30*/  FMNMX R18, R85, R18, !PT ;  /* 0x0000001255127209 */ /* 0x000fca0007800000 */
[----:B------:R-:W2:Y:S01]  /*2d40*/  SHFL.BFLY PT, R15, R18, 0x1, 0x1f ;  /* 0x0c201f00120f7f89 */ /* 0x000ea200000e0000 */
[----:B-1----:R-:W-:-:S04]  /*2d50*/  FMNMX R193, R17, R90, !PT ;  /* 0x0000005a11c17209 */ /* 0x002fc80007800000 */
[----:B------:R-:W-:-:S04]  /*2d60*/  FSETP.NEU.AND P1, PT, R193, -INF , PT ;  /* 0xff800000c100780b */ /* 0x000fc80003f2d000 */
[----:B------:R-:W-:-:S05]  /*2d70*/  FSEL R17, R193, RZ, P1 ;  /* 0x000000ffc1117208 */ /* 0x000fca0000800000 */
[----:B------:R-:W-:Y:S01]  /*2d80*/  FMUL R17, R17, UR6 ;  /* 0x0000000611117c20 */ /* 0x000fe20008400000 */
[----:B------:R-:W-:-:S03]  /*2d90*/  ULDC UR6, c[0x0][0x604] ;  /* 0x0001810000067ab9 */ /* 0x000fc60000000800 */
[----:B------:R-:W-:Y:S01]  /*2da0*/  FFMA R26, R26, UR6, -R17 ;  /* 0x000000061a1a7c23 */ /* 0x000fe20008000811 */
[----:B------:R-:W-:-:S04]  /*2db0*/  ULDC UR6, c[0x0][0x604] ;  /* 0x0001810000067ab9 */ /* 0x000fc80000000800 */
[----:B------:R-:W-:Y:S02]  /*2dc0*/  FSETP.GEU.AND P1, PT, R26, -126, PT ;  /* 0xc2fc00001a00780b */ /* 0x000fe40003f2e000 */
[----:B--2---:R-:W-:Y:S01]  /*2dd0*/  FMNMX R15, R18, R15, !PT ;  /* 0x0000000f120f7209 */ /* 0x004fe20007800000 */
[--C-:B------:R-:W-:Y:S01]  /*2de0*/  FFMA R18, R27, UR6, -R17.reuse ;  /* 0x000000061b127c23 */ /* 0x100fe20008000811 */
[----:B------:R-:W-:Y:S02]  /*2df0*/  ULDC UR6, c[0x0][0x604] ;  /* 0x0001810000067ab9 */ /* 0x000fe40000000800 */
[--C-:B------:R-:W-:Y:S01]  /*2e00*/  FFMA R30, R30, UR6, -R17.reuse ;  /* 0x000000061e1e7c23 */ /* 0x100fe20008000811 */
[----:B------:R-:W1:Y:S01]  /*2e10*/  SHFL.BFLY PT, R192, R15, 0x2, 0x1f ;  /* 0x0c401f000fc07f89 */ /* 0x000e6200000e0000 */
[----:B------:R-:W-:Y:S01]  /*2e20*/  ULDC UR6, c[0x0][0x604] ;  /* 0x0001810000067ab9 */ /* 0x000fe20000000800 */
[----:B------:R-:W-:Y:S01]  /*2e30*/  FSETP.GEU.AND P4, PT, R18, -126, PT ;  /* 0xc2fc00001200780b */ /* 0x000fe20003f8e000 */
[--C-:B------:R-:W-:Y:S01]  /*2e40*/  FFMA R31, R31, UR6, -R17.reuse ;  /* 0x000000061f1f7c23 */ /* 0x100fe20008000811 */
[----:B------:R-:W-:Y:S01]  /*2e50*/  ULDC UR6, c[0x0][0x604] ;  /* 0x0001810000067ab9 */ /* 0x000fe20000000800 */
[----:B------:R-:W-:Y:S01]  /*2e60*/  FSETP.GEU.AND P3, PT, R30, -126, PT ;  /* 0xc2fc00001e00780b */ /* 0x000fe20003f6e000 */
[--C-:B------:R-:W-:Y:S01]  /*2e70*/  FFMA R34, R34, UR6, -R17.reuse ;  /* 0x0000000622227c23 */ /* 0x100fe20008000811 */
[----:B------:R-:W-:Y:S01]  /*2e80*/  ULDC UR6, c[0x0][0x604] ;  /* 0x0001810000067ab9 */ /* 0x000fe20000000800 */
[----:B------:R-:W-:Y:S01]  /*2e90*/  FSETP.GEU.AND P2, PT, R31, -126, PT ;  /* 0xc2fc00001f00780b */ /* 0x000fe20003f4e000 */
[----:B------:R-:W-:Y:S01]  /*2ea0*/  FFMA R35, R35, UR6, -R17 ;  /* 0x0000000623237c23 */ /* 0x000fe20008000811 */
[----:B------:R-:W-:Y:S01]  /*2eb0*/  @!P1 FMUL R26, R26, 0.5 ;  /* 0x3f0000001a1a9820 */ /* 0x000fe20000400000 */
[----:B------:R-:W-:Y:S01]  /*2ec0*/  FSETP.GEU.AND P6, PT, R34, -126, PT ;  /* 0xc2fc00002200780b */ /* 0x000fe20003fce000 */
[----:B------:R-:W-:-:S02]  /*2ed0*/  ULDC UR6, c[0x0][0x604] ;  /* 0x0001810000067ab9 */ /* 0x000fc40000000800 */
[----:B------:R-:W2:Y:S01]  /*2ee0*/  MUFU.EX2 R121, R26 ;  /* 0x0000001a00797308 */ /* 0x000ea20000000800 */
[----:B------:R-:W-:Y:S01]  /*2ef0*/  @!P4 FMUL R18, R18, 0.5 ;  /* 0x3f0000001212c820 */ /* 0x000fe20000400000 */
[--C-:B------:R-:W-:Y:S01]  /*2f00*/  FFMA R38, R38, UR6, -R17.reuse ;  /* 0x0000000626267c23 */ /* 0x100fe20008000811 */
[----:B------:R-:W-:Y:S01]  /*2f10*/  ULDC UR6, c[0x0][0x604] ;  /* 0x0001810000067ab9 */ /* 0x000fe20000000800 */
[----:B------:R-:W-:Y:S01]  /*2f20*/  @!P3 FMUL R30, R30, 0.5 ;  /* 0x3f0000001e1eb820 */ /* 0x000fe20000400000 */
[--C-:B------:R-:W-:Y:S01]  /*2f30*/  FFMA R39, R39, UR6, -R17.reuse ;  /* 0x0000000627277c23 */ /* 0x100fe20008000811 */
[----:B------:R-:W-:Y:S01]  /*2f40*/  ULDC UR6, c[0x0][0x604] ;  /* 0x0001810000067ab9 */ /* 0x000fe20000000800 */
[----:B------:R-:W-:Y:S01]  /*2f50*/  @!P2 FMUL R31, R31, 0.5 ;  /* 0x3f0000001f1fa820 */ /* 0x000fe20000400000 */
[----:B------:R-:W3:Y:S01]  /*2f60*/  MUFU.EX2 R123, R30 ;  /* 0x0000001e007b7308 */ /* 0x000ee20000000800 */
[----:B------:R-:W-:Y:S01]  /*2f70*/  FFMA R42, R42, UR6, -R17 ;  /* 0x000000062a2a7c23 */ /* 0x000fe20008000811 */
[----:B-1----:R-:W-:Y:S01]  /*2f80*/  FMNMX R192, R15, R192, !PT ;  /* 0x000000c00fc07209 */ /* 0x002fe20007800000 */
[----:B------:R-:W-:Y:S01]  /*2f90*/  @!P6 FMUL R34, R34, 0.5 ;  /* 0x3f0000002222e820 */ /* 0x000fe20000400000 */
[----:B------:R-:W-:-:S02]  /*2fa0*/  ULDC UR6, c[0x0][0x604] ;  /* 0x0001810000067ab9 */ /* 0x000fc40000000800 */
[C---:B------:R-:W-:Y:S01]  /*2fb0*/  FSETP.NEU.AND P5, PT, R192.reuse, -INF , PT ;  /* 0xff800000c000780b */ /* 0x040fe20003fad000 */
[--C-:B------:R-:W-:Y:S01]  /*2fc0*/  FFMA R43, R43, UR6, -R17.reuse ;  /* 0x000000062b2b7c23 */ /* 0x100fe20008000811 */
[----:B------:R-:W1:Y:S01]  /*2fd0*/  MUFU.EX2 R26, R31 ;  /* 0x0000001f001a7308 */ /* 0x000e620000000800 */
[----:B------:R-:W-:Y:S01]  /*2fe0*/  ULDC UR6, c[0x0][0x604] ;  /* 0x0001810000067ab9 */ /* 0x000fe20000000800 */
[----:B------:R-:W-:Y:S01]  /*2ff0*/  FSEL R15, R192, RZ, P5 ;  /* 0x000000ffc00f7208 */ /* 0x000fe20002800000 */
[--C-:B------:R-:W-:Y:S01]  /*3000*/  FFMA R46, R46, UR6, -R17.reuse ;  /* 0x000000062e2e7c23 */ /* 0x100fe20008000811 */
[----:B------:R-:W-:Y:S01]  /*3010*/  FSETP.GEU.AND P5, PT, R35, -126, PT ;  /* 0xc2fc00002300780b */ /* 0x000fe20003fae000 */
[----:B------:R-:W-:Y:S01]  /*3020*/  ULDC UR6, c[0x0][0x604] ;  /* 0x0001810000067ab9 */ /* 0x000fe20000000800 */
[----:B--2---:R-:W-:Y:S01]  /*3030*/  @!P1 FMUL R121, R121, R121 ;  /* 0x0000007979799220 */ /* 0x004fe20000400000 */
[--C-:B------:R-:W-:Y:S01]  /*3040*/  FFMA R47, R47, UR6, -R17.reuse ;  /* 0x000000062f2f7c23 */ /* 0x100fe20008000811 */
[----:B------:R-:W2:Y:S01]  /*3050*/  MUFU.EX2 R18, R18 ;  /* 0x0000001200127308 */ /* 0x000ea20000000800 */
[----:B---3--:R-:W-:Y:S01]  /*3060*/  @!P3 FMUL R123, R123, R123 ;  /* 0x0000007b7b7bb220 */ /* 0x008fe20000400000 */
[----:B------:R-:W-:Y:S01]  /*3070*/  FSETP.GEU.AND P1, PT, R38, -126, PT ;  /* 0xc2fc00002600780b */ /* 0x000fe20003f2e000 */
[----:B------:R-:W-:Y:S01]  /*3080*/  ULDC UR6, c[0x0][0x604] ;  /* 0x0001810000067ab9 */ /* 0x000fe20000000800 */
[----:B------:R-:W-:Y:S01]  /*3090*/  FSETP.GEU.AND P3, PT, R42, -126, PT ;  /* 0xc2fc00002a00780b */ /* 0x000fe20003f6e000 */
[----:B------:R-:W-:Y:S01]  /*30a0*/  FFMA R50, R50, UR6, -R17 ;  /* 0x0000000632327c23 */ /* 0x000fe20008000811 */
[----:B------:R-:W-:-:S02]  /*30b0*/  ULDC UR6, c[0x0][0x604] ;  /* 0x0001810000067ab9 */ /* 0x000fc40000000800 */
[----:B------:R-:W3:Y:S01]  /*30c0*/  MUFU.EX2 R125, R34 ;  /* 0x00000022007d7308 */ /* 0x000ee20000000800 */
[----:B------:R-:W-:Y:S01]  /*30d0*/  @!P5 FMUL R35, R35, 0.5 ;  /* 0x3f0000002323d820 */ /* 0x000fe20000400000 */
[----:B-1----:R-:W-:Y:S01]  /*30e0*/  @!P2 FMUL R26, R26, R26 ;  /* 0x0000001a1a1aa220 */ /* 0x002fe20000400000 */
[----:B------:R-:W-:Y:S01]  /*30f0*/  FSETP.GEU.AND P2, PT, R43, -126, PT ;  /* 0xc2fc00002b00780b */ /* 0x000fe20003f4e000 */
[--C-:B------:R-:W-:Y:S01]  /*3100*/  FFMA R51, R51, UR6, -R17.reuse ;  /* 0x0000000633337c23 */ /* 0x100fe20008000811 */
[----:B------:R-:W-:Y:S02]  /*3110*/  ULDC UR6, c[0x0][0x604] ;  /* 0x0001810000067ab9 */ /* 0x000fe40000000800 */
[----:B------:R-:W-:Y:S01]  /*3120*/  @!P1 FMUL R38, R38, 0.5 ;  /* 0x3f00000026269820 */ /* 0x000fe20000400000 */
[----:B------:R-:W1:Y:S01]  /*3130*/  MUFU.EX2 R30, R35 ;  /* 0x00000023001e7308 */ /* 0x000e620000000800 */
[----:B--2---:R-:W-:Y:S01]  /*3140*/  @!P4 FMUL R18, R18, R18 ;  /* 0x000000121212c220 */ /* 0x004fe20000400000 */
[----:B------:R-:W-:Y:S01]  /*3150*/  FSETP.GEU.AND P4, PT, R39, -126, PT ;  /* 0xc2fc00002700780b */ /* 0x000fe20003f8e000 */
[----:B------:R-:W-:Y:S01]  /*3160*/  @!P3 FMUL R42, R42, 0.5 ;  /* 0x3f0000002a2ab820 */ /* 0x000fe20000400000 */
[----:B------:R-:W-:Y:S01]  /*3170*/  FFMA R54, R54, UR6, -R17 ;  /* 0x0000000636367c23 */ /* 0x000fe20008000811 */
[----:B------:R-:W-:-:S02]  /*3180*/  ULDC UR6, c[0x0][0x604] ;  /* 0x0001810000067ab9 */ /* 0x000fc40000000800 */
[--C-:B------:R-:W-:Y:S01]  /*3190*/  FFMA R55, R55, UR6, -R17.reuse ;  /* 0x0000000637377c23 */ /* 0x100fe20008000811 */
[----:B------:R-:W-:Y:S01]  /*31a0*/  @!P2 FMUL R43, R43, 0.5 ;  /* 0x3f0000002b2ba820 */ /* 0x000fe20000400000 */
[----:B---3--:R-:W-:Y:S01]  /*31b0*/  @!P6 FMUL R125, R125, R125 ;  /* 0x0000007d7d7de220 */ /* 0x008fe20000400000 */
[----:B------:R-:W-:Y:S01]  /*31c0*/  FSETP.GEU.AND P6, PT, R46, -126, PT ;  /* 0xc2fc00002e00780b */ /* 0x000fe20003fce000 */
[----:B------:R-:W2:Y:S01]  /*31d0*/  MUFU.EX2 R127, R38 ;  /* 0x00000026007f7308 */ /* 0x000ea20000000800 */
[----:B------:R-:W-:Y:S02]  /*31e0*/  ULDC UR6, c[0x0][0x604] ;  /* 0x0001810000067ab9 */ /* 0x000fe40000000800 */
[--C-:B------:R-:W-:Y:S01]  /*31f0*/  FFMA R58, R58, UR6, -R17.reuse ;  /* 0x000000063a3a7c23 */ /* 0x100fe20008000811 */
[----:B------:R-:W-:Y:S01]  /*3200*/  @!P4 FMUL R39, R39, 0.5 ;  /* 0x3f0000002727c820 */ /* 0x000fe20000400000 */
[----:B------:R-:W-:Y:S01]  /*3210*/  ULDC UR6, c[0x0][0x604] ;  /* 0x0001810000067ab9 */ /* 0x000fe20000000800 */
[----:B-1----:R-:W-:Y:S01]  /*3220*/  @!P5 FMUL R30, R30, R30 ;  /* 0x0000001e1e1ed220 */ /* 0x002fe20000400000 */
[----:B------:R-:W-:Y:S01]  /*3230*/  FSETP.GEU.AND P5, PT, R47, -126, PT ;  /* 0xc2fc00002f00780b */ /* 0x000fe20003fae000 */
[----:B------:R-:W1:Y:S01]  /*3240*/  MUFU.EX2 R129, R42 ;  /* 0x0000002a00817308 */ /* 0x000e620000000800 */
[----:B------:R-:W-:Y:S01]  /*3250*/  FFMA R59, R59, UR6, -R17 ;  /* 0x000000063b3b7c23 */ /* 0x000fe20008000811 */
[----:B------:R-:W-:-:S02]  /*3260*/  ULDC UR6, c[0x0][0x604] ;  /* 0x0001810000067ab9 */ /* 0x000fc40000000800 */
[----:B------:R-:W-:Y:S01]  /*3270*/  @!P6 FMUL R46, R46, 0.5 ;  /* 0x3f0000002e2ee820 */ /* 0x000fe20000400000 */
[--C-:B------:R-:W-:Y:S01]  /*3280*/  FFMA R62, R62, UR6, -R17.reuse ;  /* 0x000000063e3e7c23 */ /* 0x100fe20008000811 */
[----:B------:R-:W-:Y:S02]  /*3290*/  ULDC UR6, c[0x0][0x604] ;  /* 0x0001810000067ab9 */ /* 0x000fe40000000800 */
[----:B------:R-:W3:Y:S01]  /*32a0*/  MUFU.EX2 R38, R43 ;  /* 0x0000002b00267308 */ /* 0x000ee20000000800 */
[----:B--2---:R-:W-:Y:S01]  /*32b0*/  @!P1 FMUL R127, R127, R127 ;  /* 0x0000007f7f7f9220 */ /* 0x004fe20000400000 */
[----:B------:R-:W-:Y:S01]  /*32c0*/  FSETP.GEU.AND P1, PT, R50, -126, PT ;  /* 0xc2fc00003200780b */ /* 0x000fe20003f2e000 */
[--C-:B------:R-:W-:Y:S01]  /*32d0*/  FFMA R63, R63, UR6, -R17.reuse ;  /* 0x000000063f3f7c23 */ /* 0x100fe20008000811 */
[----:B------:R-:W-:Y:S01]  /*32e0*/  @!P5 FMUL R47, R47, 0.5 ;  /* 0x3f0000002f2fd820 */ /* 0x000fe20000400000 */
[----:B------:R-:W-:Y:S02]  /*32f0*/  ULDC UR6, c[0x0][0x604] ;  /* 0x0001810000067ab9 */ /* 0x000fe40000000800 */
[----:B------:R-:W-:Y:S01]  /*3300*/  FFMA R66, R66, UR6, -R17 ;  /* 0x0000000642427c23 */ /* 0x000fe20008000811 */
[----:B------:R-:W2:Y:S01]  /*3310*/  MUFU.EX2 R42, R47 ;  /* 0x0000002f002a7308 */ /* 0x000ea20000000800 */
[----:B-1----:R-:W-:Y:S01]  /*3320*/  @!P3 FMUL R129, R129, R129 ;  /* 0x000000818181b220 */ /* 0x002fe20000400000 */
[----:B------:R-:W-:Y:S01]  /*3330*/  FSETP.GEU.AND P3, PT, R54, -126, PT ;  /* 0xc2fc00003600780b */ /* 0x000fe20003f6e000 */
[----:B------:R-:W-:-:S02]  /*3340*/  ULDC UR6, c[0x0][0x604] ;  /* 0x0001810000067ab9 */ /* 0x000fc40000000800 */
[--C-:B------:R-:W-:Y:S01]  /*3350*/  FFMA R67, R67, UR6, -R17.reuse ;  /* 0x0000000643437c23 */ /* 0x100fe20008000811 */
[----:B------:R-:W-:Y:S01]  /*3360*/  ULDC UR6, c[0x0][0x604] ;  /* 0x0001810000067ab9 */ /* 0x000fe20000000800 */
[----:B------:R-:W-:Y:S01]  /*3370*/  @!P1 FMUL R50, R50, 0.5 ;  /* 0x3f00000032329820 */ /* 0x000fe20000400000 */
[----:B------:R-:W1:Y:S01]  /*3380*/  MUFU.EX2 R34, R39 ;  /* 0x0000002700227308 */ /* 0x000e620000000800 */
[----:B---3--:R-:W-:Y:S01]  /*3390*/  @!P2 FMUL R38, R38, R38 ;  /* 0x000000262626a220 */ /* 0x008fe20000400000 */
[----:B------:R-:W-:Y:S01]  /*33a0*/  FSETP.GEU.AND P2, PT, R55, -126, PT ;  /* 0xc2fc00003700780b */ /* 0x000fe20003f4e000 */
[--C-:B------:R-:W-:Y:S01]  /*33b0*/  FFMA R70, R70, UR6, -R17.reuse ;  /* 0x0000000646467c23 */ /* 0x100fe20008000811 */
[----:B------:R-:W-:Y:S02]  /*33c0*/  ULDC UR6, c[0x0][0x604] ;  /* 0x0001810000067ab9 */ /* 0x000fe40000000800 */
[----:B------:R-:W-:Y:S01]  /*33d0*/  FFMA R71, R71, UR6, -R17 ;  /* 0x0000000647477c23 */ /* 0x000fe20008000811 */
[----:B------:R-:W-:Y:S01]  /*33e0*/  @!P3 FMUL R54, R54, 0.5 ;  /* 0x3f0000003636b820 */ /* 0x000fe20000400000 */
[----:B------:R-:W3:Y:S01]  /*33f0*/  MUFU.EX2 R131, R46 ;  /* 0x0000002e00837308 */ /* 0x000ee20000000800 */
[----:B--2---:R-:W-:Y:S01]  /*3400*/  @!P5 FMUL R42, R42, R42 ;  /* 0x0000002a2a2ad220 */ /* 0x004fe20000400000 */
[----:B------:R-:W-:Y:S01]  /*3410*/  FSETP.GEU.AND P5, PT, R59, -126, PT ;  /* 0xc2fc00003b00780b */ /* 0x000fe20003fae000 */
[----:B------:R-:W-:-:S02]  /*3420*/  ULDC UR6, c[0x0][0x604] ;  /* 0x0001810000067ab9 */ /* 0x000fc40000000800 */
[--C-:B------:R-:W-:Y:S01]  /*3430*/  FFMA R74, R74, UR6, -R17.reuse ;  /* 0x000000064a4a7c23 */ /* 0x100fe20008000811 */
[----:B------:R-:W-:Y:S01]  /*3440*/  ULDC UR6, c[0x0][0x604] ;  /* 0x0001810000067ab9 */ /* 0x000fe20000000800 */
[----:B------:R-:W-:Y:S01]  /*3450*/  @!P2 FMUL R55, R55, 0.5 ;  /* 0x3f0000003737a820 */ /* 0x000fe20000400000 */
[----:B------:R-:W2:Y:S01]  /*3460*/  MUFU.EX2 R133, R50 ;  /* 0x0000003200857308 */ /* 0x000ea20000000800 */
[----:B-1----:R-:W-:Y:S01]  /*3470*/  @!P4 FMUL R34, R34, R34 ;  /* 0x000000222222c220 */ /* 0x002fe20000400000 */
[----:B------:R-:W-:Y:S01]  /*3480*/  FSETP.GEU.AND P4, PT, R51, -126, PT ;  /* 0xc2fc00003300780b */ /* 0x000fe20003f8e000 */
[--C-:B------:R-:W-:Y:S01]  /*3490*/  FFMA R75, R75, UR6, -R17.reuse ;  /* 0x000000064b4b7c23 */ /* 0x100fe20008000811 */
[----:B------:R-:W-:Y:S02]  /*34a0*/  ULDC UR6, c[0x0][0x604] ;  /* 0x0001810000067ab9 */ /* 0x000fe40000000800 */
[----:B------:R-:W-:Y:S01]  /*34b0*/  FFMA R78, R78, UR6, -R17 ;  /* 0x000000064e4e7c23 */ /* 0x000fe20008000811 */
[----:B------:R-:W-:Y:S01]  /*34c0*/  @!P5 FMUL R59, R59, 0.5 ;  /* 0x3f0000003b3bd820 */ /* 0x000fe20000400000 */
[----:B------:R-:W1:Y:S01]  /*34d0*/  MUFU.EX2 R50, R55 ;  /* 0x0000003700327308 */ /* 0x000e620000000800 */
[----:B---3--:R-:W-:Y:S01]  /*34e0*/  @!P6 FMUL R131, R131, R131 ;  /* 0x000000838383e220 */ /* 0x008fe20000400000 */
[----:B------:R-:W-:Y:S01]  /*34f0*/  FSETP.GEU.AND P6, PT, R58, -126, PT ;  /* 0xc2fc00003a00780b */ /* 0x000fe20003fce000 */
[----:B------:R-:W-:-:S02]  /*3500*/  ULDC UR6, c[0x0][0x604] ;  /* 0x0001810000067ab9 */ /* 0x000fc40000000800 */
[--C-:B------:R-:W-:Y:S01]  /*3510*/  FFMA R79, R79, UR6, -R17.reuse ;  /* 0x000000064f4f7c23 */ /* 0x100fe20008000811 */
[----:B------:R-:W-:Y:S01]  /*3520*/  ULDC UR6, c[0x0][0x604] ;  /* 0x0001810000067ab9 */ /* 0x000fe20000000800 */
[----:B------:R-:W-:Y:S01]  /*3530*/  @!P4 FMUL R51, R51, 0.5 ;  /* 0x3f0000003333c820 */ /* 0x000fe20000400000 */
[----:B------:R-:W3:Y:S01]  /*3540*/  MUFU.EX2 R137, R59 ;  /* 0x0000003b00897308 */ /* 0x000ee20000000800 */
[--C-:B------:R-:W-:Y:S01]  /*3550*/  FFMA R82, R82, UR6, -R17.reuse ;  /* 0x0000000652527c23 */ /* 0x100fe20008000811 */
[----:B------:R-:W-:Y:S01]  /*3560*/  ULDC UR6, c[0x0][0x604] ;  /* 0x0001810000067ab9 */ /* 0x000fe20000000800 */
[----:B--2---:R-:W-:Y:S01]  /*3570*/  @!P1 FMUL R133, R133, R133 ;  /* 0x0000008585859220 */ /* 0x004fe20000400000 */
[--C-:B------:R-:W-:Y:S01]  /*3580*/  FFMA R83, R83, UR6, -R17.reuse ;  /* 0x0000000653537c23 */ /* 0x100fe20008000811 */
[----:B------:R-:W-:Y:S01]  /*3590*/  FSETP.GEU.AND P1, PT, R62, -126, PT ;  /* 0xc2fc00003e00780b */ /* 0x000fe20003f2e000 */
[----:B------:R-:W-:Y:S01]  /*35a0*/  ULDC UR6, c[0x0][0x604] ;  /* 0x0001810000067ab9 */ /* 0x000fe20000000800 */
[----:B------:R-:W-:Y:S01]  /*35b0*/  @!P6 FMUL R58, R58, 0.5 ;  /* 0x3f0000003a3ae820 */ /* 0x000fe20000400000 */
[----:B------:R-:W2:Y:S01]  /*35c0*/  MUFU.EX2 R135, R54 ;  /* 0x0000003600877308 */ /* 0x000ea20000000800 */
[----:B-1----:R-:W-:Y:S01]  /*35d0*/  @!P2 FMUL R50, R50, R50 ;  /* 0x000000323232a220 */ /* 0x002fe20000400000 */
[----:B------:R-:W-:Y:S01]  /*35e0*/  FSETP.GEU.AND P2, PT, R67, -126, PT ;  /* 0xc2fc00004300780b */ /* 0x000fe20003f4e000 */
[----:B------:R-:W-:Y:S01]  /*35f0*/  FFMA R86, R86, UR6, -R17 ;  /* 0x0000000656567c23 */ /* 0x000fe20008000811 */
[----:B------:R-:W-:-:S02]  /*3600*/  ULDC UR6, c[0x0][0x604] ;  /* 0x0001810000067ab9 */ /* 0x000fc40000000800 */
[----:B------:R-:W-:Y:S01]  /*3610*/  FFMA R17, R87, UR6, -R17 ;  /* 0x0000000657117c23 */ /* 0x000fe20008000811 */
[----:B------:R-:W-:Y:S01]  /*3620*/  ULDC UR6, c[0x0][0x604] ;  /* 0x0001810000067ab9 */ /* 0x000fe20000000800 */
[----:B------:R-:W1:Y:S01]  /*3630*/  MUFU.EX2 R46, R51 ;  /* 0x00000033002e7308 */ /* 0x000e620000000800 */
[----:B---3--:R-:W-:Y:S01]  /*3640*/  @!P5 FMUL R137, R137, R137 ;  /* 0x000000898989d220 */ /* 0x008fe20000400000 */
[----:B------:R-:W-:Y:S01]  /*3650*/  FSETP.GEU.AND P5, PT, R71, -126, PT ;  /* 0xc2fc00004700780b */ /* 0x000fe20003fae000 */
[----:B------:R-:W-:Y:S01]  /*3660*/  @!P1 FMUL R62, R62, 0.5 ;  /* 0x3f0000003e3e9820 */ /* 0x000fe20000400000 */
[----:B------:R-:W-:Y:S01]  /*3670*/  FMUL R15, R15, UR6 ;  /* 0x000000060f0f7c20 */ /* 0x000fe20008400000 */
[----:B------:R-:W-:Y:S02]  /*3680*/  ULDC UR6, c[0x0][0x604] ;  /* 0x0001810000067ab9 */ /* 0x000fe40000000800 */
[----:B------:R-:W-:Y:S01]  /*3690*/  @!P2 FMUL R67, R67, 0.5 ;  /* 0x3f0000004343a820 */ /* 0x000fe20000400000 */
[----:B------:R-:W3:Y:S01]  /*36a0*/  MUFU.EX2 R54, R58 ;  /* 0x0000003a00367308 */ /* 0x000ee20000000800 */
[----:B--2---:R-:W-:Y:S01]  /*36b0*/  @!P3 FMUL R135, R135, R135 ;  /* 0x000000878787b220 */ /* 0x004fe20000400000 */
[----:B------:R-:W-:Y:S01]  /*36c0*/  FSETP.GEU.AND P3, PT, R66, -126, PT ;  /* 0xc2fc00004200780b */ /* 0x000fe20003f6e000 */
[--C-:B------:R-:W-:Y:S01]  /*36d0*/  FFMA R24, R24, UR6, -R15.reuse ;  /* 0x0000000618187c23 */ /* 0x100fe2000800080f */
[----:B------:R-:W-:Y:S01]  /*36e0*/  ULDC UR6, c[0x0][0x604] ;  /* 0x0001810000067ab9 */ /* 0x000fe20000000800 */
[--C-:B------:R-:W-:Y:S01]  /*36f0*/  FFMA R85, R85, UR7, -R15.reuse ;  /* 0x0000000755557c23 */ /* 0x100fe2000800080f */
[----:B------:R-:W-:Y:S01]  /*3700*/  FFMA R25, R25, UR6, -R15 ;  /* 0x0000000619197c23 */ /* 0x000fe2000800080f */
[----:B------:R-:W-:Y:S01]  /*3710*/  @!P5 FMUL R71, R71, 0.5 ;  /* 0x3f0000004747d820 */ /* 0x000fe20000400000 */
        /* <DEDUP_REMOVED lines=36> */
[----:B--2---:R-:W-:Y:S01]  /*3960*/  @!P4 FMUL R139, R139, R139 ;  /* 0x0000008b8b8bc220 */ /* 0x004fe20000400000 */
[----:B------:R-:W-:Y:S01]  /*3970*/  FSETP.GEU.AND P4, PT, R75, -126, PT ;  /* 0xc2fc00004b00780b */ /* 0x000fe20003f8e000 */
[--C-:B------:R-:W-:Y:S01]  /*3980*/  FFMA R41, R41, UR6, -R15.reuse ;  /* 0x0000000629297c23 */ /* 0x100fe2000800080f */
[----:B------:R-:W-:Y:S02]  /*3990*/  ULDC UR6, c[0x0][0x604] ;  /* 0x0001810000067ab9 */ /* 0x000fe40000000800 */
        /* <DEDUP_REMOVED lines=26> */
[----:B------:R-:W-:Y:S01]  /*3b40*/  FFMA R53, R53, UR6, -R15 ;  /* 0x0000000635357c23 */ /* 0x000fe2000800080f */
[----:B------:R-:W-:Y:S01]  /*3b50*/  ULDC UR6, c[0x0][0x604] ;  /* 0x0001810000067ab9 */ /* 0x000fe20000000800 */
[----:B------:R-:W-:Y:S01]  /*3b60*/  FADD R51, R46, R149 ;  /* 0x000000952e337221 */ /* 0x000fe20000000000 */
[--C-:B------:R-:W-:Y:S01]  /*3b70*/  FFMA R56, R56, UR6, -R15.reuse ;  /* 0x0000000638387c23 */ /* 0x100fe2000800080f */
[----:B------:R-:W-:Y:S01]  /*3b80*/  @!P5 FMUL R29, R29, 0.5 ;  /* 0x3f0000001d1dd820 */ /* 0x000fe20000400000 */
[----:B------:R-:W1:Y:S01]  /*3b90*/  MUFU.EX2 R25, R25 ;  /* 0x0000001900197308 */ /* 0x000e620000000800 */
[----:B---3--:R-:W-:Y:S01]  /*3ba0*/  @!P4 FMUL R145, R145, R145 ;  /* 0x000000919191c220 */ /* 0x008fe20000400000 */
[----:B------:R-:W-:Y:S01]  /*3bb0*/  FSETP.GEU.AND P4, PT, R17, -126, PT ;  /* 0xc2fc00001100780b */ /* 0x000fe20003f8e000 */
[----:B------:R-:W-:Y:S01]  /*3bc0*/  ULDC UR6, c[0x0][0x604] ;  /* 0x0001810000067ab9 */ /* 0x000fe20000000800 */
[----:B------:R-:W-:Y:S01]  /*3bd0*/  FADD R19, R125, R62 ;  /* 0x0000003e7d137221 */ /* 0x000fe20000000000 */
[--C-:B------:R-:W-:Y:S01]  /*3be0*/  FFMA R57, R57, UR6, -R15.reuse ;  /* 0x0000000639397c23 */ /* 0x100fe2000800080f */
[----:B------:R-:W-:Y:S01]  /*3bf0*/  ULDC UR6, c[0x0][0x604] ;  /* 0x0001810000067ab9 */ /* 0x000fe20000000800 */
[----:B------:R-:W-:Y:S01]  /*3c00*/  @!P3 FMUL R78, R78, 0.5 ;  /* 0x3f0000004e4eb820 */ /* 0x000fe20000400000 */
[----:B------:R-:W3:Y:S01]  /*3c10*/  MUFU.EX2 R29, R29 ;  /* 0x0000001d001d7308 */ /* 0x000ee20000000800 */
[----:B--2---:R-:W-:Y:S01]  /*3c20*/  @!P6 FMUL R82, R82, R82 ;  /* 0x000000525252e220 */ /* 0x004fe20000400000 */
[----:B------:R-:W-:Y:S01]  /*3c30*/  FSETP.GEU.AND P6, PT, R28, -126, PT ;  /* 0xc2fc00001c00780b */ /* 0x000fe20003fce000 */
[--C-:B------:R-:W-:Y:S01]  /*3c40*/  FFMA R60, R60, UR6, -R15.reuse ;  /* 0x000000063c3c7c23 */ /* 0x100fe2000800080f */
[----:B------:R-:W-:Y:S01]  /*3c50*/  ULDC UR6, c[0x0][0x604] ;  /* 0x0001810000067ab9 */ /* 0x000fe20000000800 */
[----:B------:R-:W-:Y:S01]  /*3c60*/  F2FP.F16.F32.PACK_AB R125, R30, R125 ;  /* 0x0000007d1e7d723e */ /* 0x000fe200000000ff */
[--C-:B------:R-:W-:Y:S01]  /*3c70*/  FFMA R61, R61, UR6, -R15.reuse ;  /* 0x000000063d3d7c23 */ /* 0x100fe2000800080f */
[----:B------:R-:W-:Y:S01]  /*3c80*/  @!P4 FMUL R17, R17, 0.5 ;  /* 0x3f0000001111c820 */ /* 0x000fe20000400000 */
[----:B------:R-:W2:Y:S01]  /*3c90*/  MUFU.EX2 R74, R74 ;  /* 0x0000004a004a7308 */ /* 0x000ea20000000800 */
[----:B-1----:R-:W-:Y:S01]  /*3ca0*/  @!P2 FMUL R25, R25, R25 ;  /* 0x000000191919a220 */ /* 0x002fe20000400000 */
[----:B------:R-:W-:Y:S01]  /*3cb0*/  FSETP.GEU.AND P2, PT, R37, -126, PT ;  /* 0xc2fc00002500780b */ /* 0x000fe20003f4e000 */
[----:B------:R-:W-:Y:S01]  /*3cc0*/  ULDC UR6, c[0x0][0x604] ;  /* 0x0001810000067ab9 */ /* 0x000fe20000000800 */
[----:B------:R-:W-:Y:S01]  /*3cd0*/  F2FP.F16.F32.PACK_AB R149, R149, R82 ;  /* 0x000000529595723e */ /* 0x000fe200000000ff */
[--C-:B------:R-:W-:Y:S01]  /*3ce0*/  FFMA R64, R64, UR6, -R15.reuse ;  /* 0x0000000640407c23 */ /* 0x100fe2000800080f */
[----:B------:R-:W-:Y:S01]  /*3cf0*/  ULDC UR6, c[0x0][0x604] ;  /* 0x0001810000067ab9 */ /* 0x000fe20000000800 */
[----:B------:R-:W-:Y:S01]  /*3d00*/  @!P6 FMUL R28, R28, 0.5 ;  /* 0x3f0000001c1ce820 */ /* 0x000fe20000400000 */
[----:B------:R1:W4:Y:S01]  /*3d10*/  MUFU.EX2 R151, R17 ;  /* 0x0000001100977308 */ /* 0x0003220000000800 */
[----:B---3--:R-:W-:Y:S01]  /*3d20*/  @!P5 FMUL R29, R29, R29 ;  /* 0x0000001d1d1dd220 */ /* 0x008fe20000400000 */
[----:B------:R-:W-:Y:S01]  /*3d30*/  FSETP.GEU.AND P5, PT, R41, -126, PT ;  /* 0xc2fc00002900780b */ /* 0x000fe20003fae000 */
[----:B------:R-:W-:Y:S01]  /*3d40*/  FFMA R65, R65, UR6, -R15 ;  /* 0x0000000641417c23 */ /* 0x000fe2000800080f */
[----:B------:R-:W-:-:S02]  /*3d50*/  ULDC UR6, c[0x0][0x604] ;  /* 0x0001810000067ab9 */ /* 0x000fc40000000800 */
[--C-:B------:R-:W-:Y:S01]  /*3d60*/  FFMA R68, R68, UR6, -R15.reuse ;  /* 0x0000000644447c23 */ /* 0x100fe2000800080f */
[----:B------:R-:W-:Y:S01]  /*3d70*/  @!P2 FMUL R37, R37, 0.5 ;  /* 0x3f0000002525a820 */ /* 0x000fe20000400000 */
[----:B------:R-:W3:Y:S01]  /*3d80*/  MUFU.EX2 R78, R78 ;  /* 0x0000004e004e7308 */ /* 0x000ee20000000800 */
[----:B--2---:R-:W-:Y:S01]  /*3d90*/  @!P1 FMUL R74, R74, R74 ;  /* 0x0000004a4a4a9220 */ /* 0x004fe20000400000 */
[----:B------:R-:W-:Y:S01]  /*3da0*/  FSETP.GEU.AND P1, PT, R86, -126, PT ;  /* 0xc2fc00005600780b */ /* 0x000fe20003f2e000 */
[----:B------:R-:W-:Y:S01]  /*3db0*/  ULDC UR6, c[0x0][0x604] ;  /* 0x0001810000067ab9 */ /* 0x000fe20000000800 */
[----:B-1----:R-:W-:Y:S01]  /*3dc0*/  FADD R17, R121, R54 ;  /* 0x0000003679117221 */ /* 0x002fe20000000000 */
[--C-:B------:R-:W-:Y:S01]  /*3dd0*/  FFMA R72, R72, UR6, -R15.reuse ;  /* 0x0000000648487c23 */ /* 0x100fe2000800080f */
[----:B------:R-:W-:Y:S01]  /*3de0*/  ULDC UR6, c[0x0][0x604] ;  /* 0x0001810000067ab9 */ /* 0x000fe20000000800 */
[----:B------:R-:W-:Y:S01]  /*3df0*/  @!P5 FMUL R41, R41, 0.5 ;  /* 0x3f0000002929d820 */ /* 0x000fe20000400000 */
[----:B------:R1:W2:Y:S01]  /*3e00*/  MUFU.EX2 R122, R28 ;  /* 0x0000001c007a7308 */ /* 0x0002a20000000800 */
[----:B----4-:R-:W-:Y:S01]  /*3e10*/  @!P4 FMUL R151, R151, R151 ;  /* 0x000000979797c220 */ /* 0x010fe20000400000 */
[----:B------:R-:W-:Y:S01]  /*3e20*/  FSETP.GEU.AND P4, PT, R33, -126, PT ;  /* 0xc2fc00002100780b */ /* 0x000fe20003f8e000 */
[----:B------:R-:W-:Y:S01]  /*3e30*/  FFMA R69, R69, UR6, -R15 ;  /* 0x0000000645457c23 */ /* 0x000fe2000800080f */
[----:B------:R-:W-:Y:S01]  /*3e40*/  ULDC UR6, c[0x0][0x604] ;  /* 0x0001810000067ab9 */ /* 0x000fe20000000800 */
[----:B------:R-:W-:Y:S01]  /*3e50*/  FADD R55, R50, R151 ;  /* 0x0000009732377221 */ /* 0x000fe20000000000 */
[--C-:B------:R-:W-:Y:S01]  /*3e60*/  FFMA R73, R73, UR6, -R15.reuse ;  /* 0x0000000649497c23 */ /* 0x100fe2000800080f */
[----:B------:R-:W-:Y:S01]  /*3e70*/  @!P1 FMUL R86, R86, 0.5 ;  /* 0x3f00000056569820 */ /* 0x000fe20000400000 */
[----:B------:R-:W4:Y:S01]  /*3e80*/  MUFU.EX2 R37, R37 ;  /* 0x0000002500257308 */ /* 0x000f220000000800 */
[----:B---3--:R-:W-:Y:S01]  /*3e90*/  @!P3 FMUL R78, R78, R78 ;  /* 0x0000004e4e4eb220 */ /* 0x008fe20000400000 */
[----:B------:R-:W-:Y:S01]  /*3ea0*/  FSETP.GEU.AND P3, PT, R24, -126, PT ;  /* 0xc2fc00001800780b */ /* 0x000fe20003f6e000 */
[----:B------:R-:W-:Y:S01]  /*3eb0*/  ULDC UR6, c[0x0][0x604] ;  /* 0x0001810000067ab9 */ /* 0x000fe20000000800 */
[----:B-1----:R-:W-:Y:S01]  /*3ec0*/  FADD R28, R133, R82 ;  /* 0x00000052851c7221 */ /* 0x002fe20000000000 */
[--C-:B------:R-:W-:Y:S01]  /*3ed0*/  FFMA R80, R80, UR6, -R15.reuse ;  /* 0x0000000650507c23 */ /* 0x100fe2000800080f */
[----:B------:R-:W-:Y:S01]  /*3ee0*/  ULDC UR6, c[0x0][0x604] ;  /* 0x0001810000067ab9 */ /* 0x000fe20000000800 */
[----:B------:R-:W-:Y:S01]  /*3ef0*/  @!P4 FMUL R33, R33, 0.5 ;  /* 0x3f0000002121c820 */ /* 0x000fe20000400000 */
[----:B------:R-:W1:Y:S01]  /*3f00*/  MUFU.EX2 R41, R41 ;  /* 0x0000002900297308 */ /* 0x000e620000000800 */
[----:B--2---:R-:W-:Y:S01]  /*3f10*/  @!P6 FMUL R122, R122, R122 ;  /* 0x0000007a7a7ae220 */ /* 0x004fe20000400000 */
[----:B------:R-:W-:Y:S01]  /*3f20*/  FSETP.GEU.AND P6, PT, R40, -126, PT ;  /* 0xc2fc00002800780b */ /* 0x000fe20003fce000 */
[--C-:B------:R-:W-:Y:S01]  /*3f30*/  FFMA R81, R81, UR6, -R15.reuse ;  /* 0x0000000651517c23 */ /* 0x100fe2000800080f */
[----:B------:R-:W-:Y:S01]  /*3f40*/  ULDC UR6, c[0x0][0x604] ;  /* 0x0001810000067ab9 */ /* 0x000fe20000000800 */
[----:B------:R-:W-:Y:S01]  /*3f50*/  FADD R63, R19, R28 ;  /* 0x0000001c133f7221 */ /* 0x000fe20000000000 */
[----:B------:R-:W-:Y:S01]  /*3f60*/  FFMA R76, R76, UR6, -R15 ;  /* 0x000000064c4c7c23 */ /* 0x000fe2000800080f */
[----:B------:R-:W-:Y:S01]  /*3f70*/  @!P3 FMUL R24, R24, 0.5 ;  /* 0x3f0000001818b820 */ /* 0x000fe20000400000 */
[----:B------:R-:W2:Y:S01]  /*3f80*/  MUFU.EX2 R33, R33 ;  /* 0x0000002100217308 */ /* 0x000ea20000000800 */
[----:B----4-:R-:W-:Y:S01]  /*3f90*/  @!P2 FMUL R37, R37, R37 ;  /* 0x000000252525a220 */ /* 0x010fe20000400000 */
[----:B------:R-:W-:Y:S01]  /*3fa0*/  FSETP.GEU.AND P2, PT, R49, -126, PT ;  /* 0xc2fc00003100780b */ /* 0x000fe20003f4e000 */
[----:B------:R-:W-:Y:S01]  /*3fb0*/  ULDC UR6, c[0x0][0x604] ;  /* 0x0001810000067ab9 */ /* 0x000fe20000000800 */
[----:B------:R-:W-:Y:S01]  /*3fc0*/  FADD R28, R38, R145 ;  /* 0x00000091261c7221 */ /* 0x000fe20000000000 */
[--C-:B------:R-:W-:Y:S01]  /*3fd0*/  FFMA R77, R77, UR6, -R15.reuse ;  /* 0x000000064d4d7c23 */ /* 0x100fe2000800080f */
[----:B------:R-:W-:Y:S01]  /*3fe0*/  ULDC UR6, c[0x0][0x604] ;  /* 0x0001810000067ab9 */ /* 0x000fe20000000800 */
[----:B------:R-:W-:Y:S01]  /*3ff0*/  @!P6 FMUL R40, R40, 0.5 ;  /* 0x3f0000002828e820 */ /* 0x000fe20000400000 */
[----:B------:R-:W3:Y:S01]  /*4000*/  MUFU.EX2 R86, R86 ;  /* 0x0000005600567308 */ /* 0x000ee20000000800 */
[----:B-1----:R-:W-:Y:S01]  /*4010*/  @!P5 FMUL R41, R41, R41 ;  /* 0x000000292929d220 */ /* 0x002fe20000400000 */
[----:B------:R-:W-:Y:S01]  /*4020*/  FSETP.GEU.AND P5, PT, R53, -126, PT ;  /* 0xc2fc00003500780b */ /* 0x000fe20003fae000 */
[----:B------:R-:W-:Y:S01]  /*4030*/  FFMA R84, R84, UR6, -R15 ;  /* 0x0000000654547c23 */ /* 0x000fe2000800080f */
[----:B------:R-:W-:Y:S01]  /*4040*/  FADD R19, R123, R58 ;  /* 0x0000003a7b137221 */ /* 0x000fe20000000000 */
[----:B------:R-:W-:-:S02]  /*4050*/  F2FP.F16.F32.PACK_AB R121, R18, R121 ;  /* 0x000000791279723e */ /* 0x000fc400000000ff */
[----:B------:R-:W-:Y:S01]  /*4060*/  @!P2 FMUL R49, R49, 0.5 ;  /* 0x3f0000003131a820 */ /* 0x000fe20000400000 */
[----:B------:R1:W4:Y:S01]  /*4070*/  MUFU.EX2 R120, R24 ;  /* 0x0000001800787308 */ /* 0x0003220000000800 */
[----:B--2---:R-:W-:Y:S01]  /*4080*/  @!P4 FMUL R33, R33, R33 ;  /* 0x000000212121c220 */ /* 0x004fe20000400000 */
[----:B------:R-:W-:Y:S02]  /*4090*/  FSETP.GEU.AND P4, PT, R45, -126, PT ;  /* 0xc2fc00002d00780b */ /* 0x000fe40003f8e000 */
[----:B------:R-:W-:Y:S02]  /*40a0*/  F2FP.F16.F32.PACK_AB R123, R26, R123 ;  /* 0x0000007b1a7b723e */ /* 0x000fe400000000ff */
[----:B------:R-:W-:Y:S01]  /*40b0*/  F2FP.F16.F32.PACK_AB R133, R46, R133 ;  /* 0x000000852e85723e */ /* 0x000fe200000000ff */
[----:B------:R-:W-:Y:S01]  /*40c0*/  @!P5 FMUL R53, R53, 0.5 ;  /* 0x3f0000003535d820 */ /* 0x000fe20000400000 */
[----:B------:R-:W2:Y:S01]  /*40d0*/  MUFU.EX2 R128, R40 ;  /* 0x0000002800807308 */ /* 0x000ea20000000800 */
[----:B---3--:R-:W-:Y:S01]  /*40e0*/  @!P1 FMUL R86, R86, R86 ;  /* 0x0000005656569220 */ /* 0x008fe20000400000 */
[----:B------:R-:W-:Y:S01]  /*40f0*/  FSETP.GEU.AND P1, PT, R32, -126, PT ;  /* 0xc2fc00002000780b */ /* 0x000fe20003f2e000 */
[----:B-1----:R-:W-:Y:S01]  /*4100*/  FADD R24, R129, R74 ;  /* 0x0000004a81187221 */ /* 0x002fe20000000000 */
[----:B------:R-:W-:-:S02]  /*4110*/  F2FP.F16.F32.PACK_AB R129, R38, R129 ;  /* 0x000000812681723e */ /* 0x000fc400000000ff */
[----:B------:R-:W-:Y:S01]  /*4120*/  F2FP.F16.F32.PACK_AB R145, R145, R74 ;  /* 0x0000004a9191723e */ /* 0x000fe200000000ff */
[----:B------:R-:W-:Y:S01]  /*4130*/  @!P4 FMUL R45, R45, 0.5 ;  /* 0x3f0000002d2dc820 */ /* 0x000fe20000400000 */
[----:B------:R-:W1:Y:S01]  /*4140*/  MUFU.EX2 R49, R49 ;  /* 0x0000003100317308 */ /* 0x000e620000000800 */
[----:B----4-:R-:W-:Y:S01]  /*4150*/  @!P3 FMUL R120, R120, R120 ;  /* 0x000000787878b220 */ /* 0x010fe20000400000 */
[----:B------:R-:W-:Y:S02]  /*4160*/  FSETP.GEU.AND P3, PT, R36, -126, PT ;  /* 0xc2fc00002400780b */ /* 0x000fe40003f6e000 */
[----:B------:R-:W-:-:S03]  /*4170*/  F2FP.F16.F32.PACK_AB R151, R151, R86 ;  /* 0x000000569797723e */ /* 0x000fc600000000ff */
[----:B------:R-:W-:Y:S01]  /*4180*/  @!P1 FMUL R32, R32, 0.5 ;  /* 0x3f00000020209820 */ /* 0x000fe20000400000 */
[----:B------:R-:W3:Y:S01]  /*4190*/  MUFU.EX2 R45, R45 ;  /* 0x0000002d002d7308 */ /* 0x000ee20000000800 */
[----:B--2---:R-:W-:Y:S01]  /*41a0*/  @!P6 FMUL R128, R128, R128 ;  /* 0x000000808080e220 */ /* 0x004fe20000400000 */
[----:B------:R-:W-:-:S05]  /*41b0*/  FSETP.GEU.AND P6, PT, R52, -126, PT ;  /* 0xc2fc00003400780b */ /* 0x000fca0003fce000 */
[----:B------:R-:W-:Y:S01]  /*41c0*/  @!P3 FMUL R36, R36, 0.5 ;  /* 0x3f0000002424b820 */ /* 0x000fe20000400000 */
[----:B------:R2:W4:Y:S01]  /*41d0*/  MUFU.EX2 R124, R32 ;  /* 0x00000020007c7308 */ /* 0x0005220000000800 */
[----:B-1----:R-:W-:Y:S01]  /*41e0*/  @!P2 FMUL R49, R49, R49 ;  /* 0x000000313131a220 */ /* 0x002fe20000400000 */
[----:B------:R-:W-:-:S05]  /*41f0*/  FSETP.GEU.AND P2, PT, R61, -126, PT ;  /* 0xc2fc00003d00780b */ /* 0x000fca0003f4e000 */
[----:B------:R-:W-:Y:S01]  /*4200*/  @!P6 FMUL R52, R52, 0.5 ;  /* 0x3f0000003434e820 */ /* 0x000fe20000400000 */
[----:B------:R-:W1:Y:S01]  /*4210*/  MUFU.EX2 R126, R36 ;  /* 0x00000024007e7308 */ /* 0x000e620000000800 */
[----:B---3--:R-:W-:Y:S01]  /*4220*/  @!P4 FMUL R45, R45, R45 ;  /* 0x0000002d2d2dc220 */ /* 0x008fe20000400000 */
[----:B------:R-:W-:Y:S01]  /*4230*/  FSETP.GEU.AND P4, PT, R57, -126, PT ;  /* 0xc2fc00003900780b */ /* 0x000fe20003f8e000 */
[----:B--2---:R-:W-:Y:S01]  /*4240*/  FADD R32, R131, R78 ;  /* 0x0000004e83207221 */ /* 0x004fe20000000000 */
[----:B------:R-:W-:-:S03]  /*4250*/  F2FP.F16.F32.PACK_AB R131, R42, R131 ;  /* 0x000000832a83723e */ /* 0x000fc600000000ff */
[----:B------:R-:W-:Y:S01]  /*4260*/  @!P2 FMUL R61, R61, 0.5 ;  /* 0x3f0000003d3da820 */ /* 0x000fe20000400000 */
[----:B------:R-:W2:Y:S01]  /*4270*/  MUFU.EX2 R134, R52 ;  /* 0x0000003400867308 */ /* 0x000ea20000000800 */
[----:B----4-:R-:W-:Y:S01]  /*4280*/  @!P1 FMUL R124, R124, R124 ;  /* 0x0000007c7c7c9220 */ /* 0x010fe20000400000 */
[----:B------:R-:W-:-:S05]  /*4290*/  FSETP.GEU.AND P1, PT, R44, -126, PT ;  /* 0xc2fc00002c00780b */ /* 0x000fca0003f2e000 */
[----:B------:R-:W-:Y:S01]  /*42a0*/  @!P4 FMUL R57, R57, 0.5 ;  /* 0x3f0000003939c820 */ /* 0x000fe20000400000 */
[----:B------:R-:W3:Y:S01]  /*42b0*/  MUFU.EX2 R53, R53 ;  /* 0x0000003500357308 */ /* 0x000ee20000000800 */
[----:B-1----:R-:W-:Y:S01]  /*42c0*/  @!P3 FMUL R126, R126, R126 ;  /* 0x0000007e7e7eb220 */ /* 0x002fe20000400000 */
[----:B------:R-:W-:-:S05]  /*42d0*/  FSETP.GEU.AND P3, PT, R48, -126, PT ;  /* 0xc2fc00003000780b */ /* 0x000fca0003f6e000 */
[----:B------:R-:W-:Y:S01]  /*42e0*/  @!P1 FMUL R44, R44, 0.5 ;  /* 0x3f0000002c2c9820 */ /* 0x000fe20000400000 */
[----:B------:R-:W1:Y:S01]  /*42f0*/  MUFU.EX2 R136, R57 ;  /* 0x0000003900887308 */ /* 0x000e620000000800 */
[----:B--2---:R-:W-:Y:S01]  /*4300*/  @!P6 FMUL R134, R134, R134 ;  /* 0x000000868686e220 */ /* 0x004fe20000400000 */
[----:B------:R-:W-:-:S05]  /*4310*/  FSETP.GEU.AND P6, PT, R64, -126, PT ;  /* 0xc2fc00004000780b */ /* 0x000fca0003fce000 */
[----:B------:R-:W-:Y:S01]  /*4320*/  @!P3 FMUL R48, R48, 0.5 ;  /* 0x3f0000003030b820 */ /* 0x000fe20000400000 */
[----:B------:R-:W2:Y:S01]  /*4330*/  MUFU.EX2 R130, R44 ;  /* 0x0000002c00827308 */ /* 0x000ea20000000800 */
[----:B---3--:R-:W-:Y:S01]  /*4340*/  @!P5 FMUL R53, R53, R53 ;  /* 0x000000353535d220 */ /* 0x008fe20000400000 */
[----:B------:R-:W-:-:S05]  /*4350*/  FSETP.GEU.AND P5, PT, R65, -126, PT ;  /* 0xc2fc00004100780b */ /* 0x000fca0003fae000 */
[----:B------:R-:W-:Y:S01]  /*4360*/  @!P6 FMUL R64, R64, 0.5 ;  /* 0x3f0000004040e820 */ /* 0x000fe20000400000 */
[----:B------:R3:W4:Y:S01]  /*4370*/  MUFU.EX2 R132, R48 ;  /* 0x0000003000847308 */ /* 0x0007220000000800 */
[----:B-1----:R-:W-:Y:S01]  /*4380*/  @!P4 FMUL R136, R136, R136 ;  /* 0x000000888888c220 */ /* 0x002fe20000400000 */
[----:B------:R-:W-:-:S05]  /*4390*/  FSETP.GEU.AND P4, PT, R72, -126, PT ;  /* 0xc2fc00004800780b */ /* 0x000fca0003f8e000 */
[----:B------:R-:W-:Y:S01]  /*43a0*/  @!P5 FMUL R65, R65, 0.5 ;  /* 0x3f0000004141d820 */ /* 0x000fe20000400000 */
[----:B------:R-:W1:Y:S01]  /*43b0*/  MUFU.EX2 R138, R61 ;  /* 0x0000003d008a7308 */ /* 0x000e620000000800 */
[----:B--2---:R-:W-:Y:S01]  /*43c0*/  @!P1 FMUL R130, R130, R130 ;  /* 0x0000008282829220 */ /* 0x004fe20000400000 */
[----:B------:R-:W-:Y:S01]  /*43d0*/  FSETP.GEU.AND P1, PT, R56, -126, PT ;  /* 0xc2fc00003800780b */ /* 0x000fe20003f2e000 */
[----:B---3--:R-:W-:Y:S01]  /*43e0*/  FADD R48, R17, R24 ;  /* 0x0000001811307221 */ /* 0x008fe20000000000 */
[----:B------:R-:W-:Y:S01]  /*43f0*/  FADD R24, R30, R141 ;  /* 0x0000008d1e187221 */ /* 0x000fe20000000000 */
[----:B------:R-:W-:Y:S01]  /*4400*/  FADD R17, R18, R137 ;  /* 0x0000008912117221 */ /* 0x000fe20000000000 */
[----:B------:R-:W-:Y:S01]  /*4410*/  F2FP.F16.F32.PACK_AB R137, R137, R54 ;  /* 0x000000368989723e */ /* 0x000fe200000000ff */
[----:B------:R-:W-:Y:S01]  /*4420*/  @!P4 FMUL R72, R72, 0.5 ;  /* 0x3f0000004848c820 */ /* 0x000fe20000400000 */
[----:B------:R-:W2:Y:S01]  /*4430*/  MUFU.EX2 R35, R64 ;  /* 0x0000004000237308 */ /* 0x000ea20000000800 */
[----:B----4-:R-:W-:Y:S01]  /*4440*/  @!P3 FMUL R132, R132, R132 ;  /* 0x000000848484b220 */ /* 0x010fe20000400000 */
[----:B------:R-:W-:Y:S01]  /*4450*/  FSETP.GEU.AND P3, PT, R60, -126, PT ;  /* 0xc2fc00003c00780b */ /* 0x000fe20003f6e000 */
[----:B------:R-:W-:Y:S01]  /*4460*/  FADD R52, R17, R28 ;  /* 0x0000001c11347221 */ /* 0x000fe20000000000 */
[----:B------:R-:W-:Y:S01]  /*4470*/  FADD R17, R26, R139 ;  /* 0x0000008b1a117221 */ /* 0x000fe20000000000 */
[----:B------:R-:W-:Y:S01]  /*4480*/  FADD R28, R42, R147 ;  /* 0x000000932a1c7221 */ /* 0x000fe20000000000 */
[----:B------:R-:W-:Y:S01]  /*4490*/  FADD R48, R48, R63 ;  /* 0x0000003f30307221 */ /* 0x000fe20000000000 */
[----:B------:R-:W-:Y:S01]  /*44a0*/  @!P1 FMUL R56, R56, 0.5 ;  /* 0x3f00000038389820 */ /* 0x000fe20000400000 */
[----:B------:R3:W4:Y:S01]  /*44b0*/  MUFU.EX2 R140, R65 ;  /* 0x00000041008c7308 */ /* 0x0007220000000800 */
[----:B-1----:R-:W-:Y:S01]  /*44c0*/  @!P2 FMUL R138, R138, R138 ;  /* 0x0000008a8a8aa220 */ /* 0x002fe20000400000 */
[----:B------:R-:W-:-:S02]  /*44d0*/  FSETP.GEU.AND P2, PT, R73, -126, PT ;  /* 0xc2fc00004900780b */ /* 0x000fc40003f4e000 */
[----:B------:R-:W-:Y:S02]  /*44e0*/  F2FP.F16.F32.PACK_AB R139, R139, R58 ;  /* 0x0000003a8b8b723e */ /* 0x000fe400000000ff */
[----:B------:R-:W-:Y:S01]  /*44f0*/  F2FP.F16.F32.PACK_AB R141, R141, R62 ;  /* 0x0000003e8d8d723e */ /* 0x000fe200000000ff */
[----:B------:R-:W-:Y:S01]  /*4500*/  @!P3 FMUL R60, R60, 0.5 ;  /* 0x3f0000003c3cb820 */ /* 0x000fe20000400000 */
[----:B------:R1:W5:Y:S01]  /*4510*/  MUFU.EX2 R27, R56 ;  /* 0x00000038001b7308 */ /* 0x0003620000000800 */
[----:B--2---:R-:W-:Y:S01]  /*4520*/  @!P6 FMUL R35, R35, R35 ;  /* 0x000000232323e220 */ /* 0x004fe20000400000 */
[----:B------:R-:W-:Y:S01]  /*4530*/  FSETP.GEU.AND P6, PT, R80, -126, PT ;  /* 0xc2fc00005000780b */ /* 0x000fe20003fce000 */
[----:B---3--:R-:W-:Y:S01]  /*4540*/  FADD R65, R24, R51 ;  /* 0x0000003318417221 */ /* 0x008fe20000000000 */
[----:B------:R-:W-:Y:S01]  /*4550*/  FADD R24, R34, R143 ;  /* 0x0000008f22187221 */ /* 0x000fe20000000000 */
[----:B------:R-:W-:Y:S02]  /*4560*/  F2FP.F16.F32.PACK_AB R143, R143, R70 ;  /* 0x000000468f8f723e */ /* 0x000fe400000000ff */
[----:B------:R-:W-:Y:S01]  /*4570*/  @!P2 FMUL R73, R73, 0.5 ;  /* 0x3f0000004949a820 */ /* 0x000fe20000400000 */
[----:B------:R2:W3:Y:S01]  /*4580*/  MUFU.EX2 R31, R60 ;  /* 0x0000003c001f7308 */ /* 0x0004e20000000800 */
[----:B----4-:R-:W-:Y:S01]  /*4590*/  @!P5 FMUL R140, R140, R140 ;  /* 0x0000008c8c8cd220 */ /* 0x010fe20000400000 */
[----:B------:R-:W-:Y:S01]  /*45a0*/  FSETP.GEU.AND P5, PT, R81, -126, PT ;  /* 0xc2fc00005100780b */ /* 0x000fe20003fae000 */
[----:B-1----:R-:W-:Y:S01]  /*45b0*/  FADD R56, R19, R32 ;  /* 0x0000002013387221 */ /* 0x002fe20000000000 */
[----:B------:R-:W-:Y:S01]  /*45c0*/  FADD R19, R127, R70 ;  /* 0x000000467f137221 */ /* 0x000fe20000000000 */
[----:B------:R-:W-:Y:S01]  /*45d0*/  FADD R32, R135, R86 ;  /* 0x0000005687207221 */ /* 0x000fe20000000000 */
[----:B------:R-:W-:Y:S01]  /*45e0*/  FADD R52, R52, R65 ;  /* 0x0000004134347221 */ /* 0x000fe20000000000 */
[----:B------:R-:W-:Y:S01]  /*45f0*/  @!P6 FMUL R80, R80, 0.5 ;  /* 0x3f0000005050e820 */ /* 0x000fe20000400000 */
[----:B------:R-:W1:Y:S01]  /*4600*/  MUFU.EX2 R43, R72 ;  /* 0x00000048002b7308 */ /* 0x000e620000000800 */
[----:B-----5:R-:W-:Y:S01]  /*4610*/  @!P1 FMUL R27, R27, R27 ;  /* 0x0000001b1b1b9220 */ /* 0x020fe20000400000 */
[----:B------:R-:W-:Y:S01]  /*4620*/  FSETP.GEU.AND P1, PT, R68, -126, PT ;  /* 0xc2fc00004400780b */ /* 0x000fe20003f2e000 */
[----:B------:R-:W-:Y:S01]  /*4630*/  FADD R67, R19, R32 ;  /* 0x0000002013437221 */ /* 0x000fe20000000000 */
[----:B--2---:R-:W-:Y:S01]  /*4640*/  FADD R60, R17, R28 ;  /* 0x0000001c113c7221 */ /* 0x004fe20000000000 */
[----:B------:R-:W-:Y:S01]  /*4650*/  FADD R17, R120, R27 ;  /* 0x0000001b78117221 */ /* 0x000fe20000000000 */
[----:B------:R-:W-:Y:S01]  /*4660*/  FADD R19, R25, R136 ;  /* 0x0000008819137221 */ /* 0x000fe20000000000 */
[----:B------:R-:W-:Y:S01]  /*4670*/  @!P5 FMUL R81, R81, 0.5 ;  /* 0x3f0000005151d820 */ /* 0x000fe20000400000 */
[----:B------:R-:W2:Y:S01]  /*4680*/  MUFU.EX2 R144, R73 ;  /* 0x0000004900907308 */ /* 0x000ea20000000800 */
[----:B---3--:R-:W-:Y:S01]  /*4690*/  @!P3 FMUL R31, R31, R31 ;  /* 0x0000001f1f1fb220 */ /* 0x008fe20000400000 */
[----:B------:R-:W-:Y:S01]  /*46a0*/  FSETP.GEU.AND P3, PT, R69, -126, PT ;  /* 0xc2fc00004500780b */ /* 0x000fe20003f6e000 */
[----:B------:R-:W-:Y:S01]  /*46b0*/  FADD R28, R33, R140 ;  /* 0x0000008c211c7221 */ /* 0x000fe20000000000 */
[----:B------:R-:W-:Y:S01]  /*46c0*/  FADD R67, R56, R67 ;  /* 0x0000004338437221 */ /* 0x000fe20000000000 */
[----:B------:R-:W-:-:S02]  /*46d0*/  F2FP.F16.F32.PACK_AB R120, R25, R120 ;  /* 0x000000781978723e */ /* 0x000fc400000000ff */
[----:B------:R-:W-:Y:S01]  /*46e0*/  @!P1 FMUL R68, R68, 0.5 ;  /* 0x3f00000044449820 */ /* 0x000fe20000400000 */
[----:B------:R-:W3:Y:S01]  /*46f0*/  MUFU.EX2 R47, R80 ;  /* 0x00000050002f7308 */ /* 0x000ee20000000800 */
[----:B-1----:R-:W-:Y:S01]  /*4700*/  @!P4 FMUL R43, R43, R43 ;  /* 0x0000002b2b2bc220 */ /* 0x002fe20000400000 */
[----:B------:R-:W-:Y:S01]  /*4710*/  FSETP.GEU.AND P4, PT, R76, -126, PT ;  /* 0xc2fc00004c00780b */ /* 0x000fe20003f8e000 */
[----:B------:R-:W-:Y:S01]  /*4720*/  FADD R48, R48, R67 ;  /* 0x0000004330307221 */ /* 0x000fe20000000000 */
[----:B------:R-:W-:Y:S01]  /*4730*/  F2FP.F16.F32.PACK_AB R127, R34, R127 ;  /* 0x0000007f227f723e */ /* 0x000fe200000000ff */
[----:B------:R-:W-:Y:S01]  /*4740*/  FADD R32, R128, R43 ;  /* 0x0000002b80207221 */ /* 0x000fe20000000000 */
[----:B------:R-:W-:Y:S01]  /*4750*/  F2FP.F16.F32.PACK_AB R135, R50, R135 ;  /* 0x000000873287723e */ /* 0x000fe200000000ff */
[----:B------:R-:W-:Y:S01]  /*4760*/  @!P3 FMUL R69, R69, 0.5 ;  /* 0x3f0000004545b820 */ /* 0x000fe20000400000 */
[----:B------:R-:W1:Y:S01]  /*4770*/  MUFU.EX2 R148, R81 ;  /* 0x0000005100947308 */ /* 0x000e620000000800 */
[----:B--2---:R-:W-:Y:S01]  /*4780*/  @!P2 FMUL R144, R144, R144 ;  /* 0x000000909090a220 */ /* 0x004fe20000400000 */
[----:B------:R-:W-:Y:S01]  /*4790*/  FSETP.GEU.AND P2, PT, R77, -126, PT ;  /* 0xc2fc00004d00780b */ /* 0x000fe20003f4e000 */
[----:B------:R-:W-:Y:S01]  /*47a0*/  FADD R40, R17, R32 ;  /* 0x0000002011287221 */ /* 0x000fe20000000000 */
[----:B------:R-:W-:Y:S01]  /*47b0*/  FADD R17, R122, R31 ;  /* 0x0000001f7a117221 */ /* 0x000fe20000000000 */
[----:B------:R-:W-:Y:S01]  /*47c0*/  FADD R36, R41, R144 ;  /* 0x0000009029247221 */ /* 0x000fe20000000000 */
[----:B------:R-:W-:Y:S01]  /*47d0*/  F2FP.F16.F32.PACK_AB R147, R147, R78 ;  /* 0x0000004e9393723e */ /* 0x000fe200000000ff */
[----:B------:R-:W-:Y:S01]  /*47e0*/  @!P4 FMUL R76, R76, 0.5 ;  /* 0x3f0000004c4cc820 */ /* 0x000fe20000400000 */
[----:B------:R-:W2:Y:S01]  /*47f0*/  MUFU.EX2 R39, R68 ;  /* 0x0000004400277308 */ /* 0x000ea20000000800 */
[----:B---3--:R-:W-:Y:S01]  /*4800*/  @!P6 FMUL R47, R47, R47 ;  /* 0x0000002f2f2fe220 */ /* 0x008fe20000400000 */
[----:B------:R-:W-:Y:S01]  /*4810*/  FSETP.GEU.AND P6, PT, R84, -126, PT ;  /* 0xc2fc00005400780b */ /* 0x000fe20003fce000 */
[----:B------:R-:W-:Y:S01]  /*4820*/  FADD R44, R19, R36 ;  /* 0x00000024132c7221 */ /* 0x000fe20000000000 */
[C---:B------:R-:W-:Y:S01]  /*4830*/  FADD R19, R29.reuse, R138 ;  /* 0x0000008a1d137221 */ /* 0x040fe20000000000 */
[----:B------:R-:W-:-:S02]  /*4840*/  F2FP.F16.F32.PACK_AB R122, R29, R122 ;  /* 0x0000007a1d7a723e */ /* 0x000fc400000000ff */
[----:B------:R-:W-:Y:S01]  /*4850*/  @!P2 FMUL R77, R77, 0.5 ;  /* 0x3f0000004d4da820 */ /* 0x000fe20000400000 */
[----:B------:R3:W4:Y:S01]  /*4860*/  MUFU.EX2 R142, R69 ;  /* 0x00000045008e7308 */ /* 0x0007220000000800 */
[----:B-1----:R-:W-:Y:S01]  /*4870*/  @!P5 FMUL R148, R148, R148 ;  /* 0x000000949494d220 */ /* 0x002fe20000400000 */
[----:B------:R-:W-:Y:S02]  /*4880*/  FSETP.GEU.AND P5, PT, R85, -126, PT ;  /* 0xc2fc00005500780b */ /* 0x000fe40003fae000 */
[----:B------:R-:W-:Y:S01]  /*4890*/  F2FP.F16.F32.PACK_AB R128, R41, R128 ;  /* 0x000000802980723e */ /* 0x000fe200000000ff */
[----:B------:R-:W-:Y:S01]  /*48a0*/  FADD R57, R49, R148 ;  /* 0x0000009431397221 */ /* 0x000fe20000000000 */
[----:B------:R-:W-:Y:S01]  /*48b0*/  F2FP.F16.F32.PACK_AB R136, R136, R27 ;  /* 0x0000001b8888723e */ /* 0x000fe200000000ff */
[----:B------:R-:W-:Y:S01]  /*48c0*/  @!P6 FMUL R84, R84, 0.5 ;  /* 0x3f0000005454e820 */ /* 0x000fe20000400000 */
[----:B------:R-:W1:Y:S01]  /*48d0*/  MUFU.EX2 R15, R76 ;  /* 0x0000004c000f7308 */ /* 0x000e620000000800 */
[----:B---3--:R-:W-:Y:S01]  /*48e0*/  FADD R69, R24, R55 ;  /* 0x0000003718457221 */ /* 0x008fe20000000000 */
[----:B------:R-:W-:Y:S01]  /*48f0*/  FADD R24, R124, R35 ;  /* 0x000000237c187221 */ /* 0x000fe20000000000 */
[----:B------:R-:W-:Y:S01]  /*4900*/  FADD R55, R132, R47 ;  /* 0x0000002f84377221 */ /* 0x000fe20000000000 */
[----:B--2---:R-:W-:Y:S01]  /*4910*/  @!P1 FMUL R39, R39, R39 ;  /* 0x0000002727279220 */ /* 0x004fe20000400000 */
[----:B------:R-:W-:Y:S01]  /*4920*/  FADD R61, R28, R57 ;  /* 0x000000391c3d7221 */ /* 0x000fe20000000000 */
[----:B------:R-:W-:Y:S01]  /*4930*/  FADD R69, R60, R69 ;  /* 0x000000453c457221 */ /* 0x000fe20000000000 */
[----:B------:R-:W-:Y:S01]  /*4940*/  @!P5 FMUL R85, R85, 0.5 ;  /* 0x3f0000005555d820 */ /* 0x000fe20000400000 */
[----:B------:R-:W2:Y:S01]  /*4950*/  MUFU.EX2 R146, R77 ;  /* 0x0000004d00927308 */ /* 0x000ea20000000800 */
[----:B----4-:R-:W-:Y:S01]  /*4960*/  @!P3 FMUL R142, R142, R142 ;  /* 0x0000008e8e8eb220 */ /* 0x010fe20000400000 */
[----:B------:R-:W-:Y:S01]  /*4970*/  FADD R59, R24, R55 ;  /* 0x00000037183b7221 */ /* 0x000fe20000000000 */
[----:B------:R-:W-:Y:S01]  /*4980*/  FADD R24, R126, R39 ;  /* 0x000000277e187221 */ /* 0x000fe20000000000 */
[----:B------:R-:W-:Y:S01]  /*4990*/  FADD R44, R44, R61 ;  /* 0x0000003d2c2c7221 */ /* 0x000fe20000000000 */
[----:B------:R-:W-:Y:S01]  /*49a0*/  FADD R28, R37, R142 ;  /* 0x0000008e251c7221 */ /* 0x000fe20000000000 */
[----:B------:R-:W-:Y:S01]  /*49b0*/  FADD R40, R40, R59 ;  /* 0x0000003b28287221 */ /* 0x000fe20000000000 */
[----:B------:R-:W-:Y:S01]  /*49c0*/  FADD R69, R52, R69 ;  /* 0x0000004534457221 */ /* 0x000fe20000000000 */
[----:B------:R-:W3:Y:S01]  /*49d0*/  MUFU.EX2 R51, R84 ;  /* 0x0000005400337308 */ /* 0x000ee20000000800 */
[----:B-1----:R-:W-:Y:S01]  /*49e0*/  @!P4 FMUL R15, R15, R15 ;  /* 0x0000000f0f0fc220 */ /* 0x002fe20000400000 */
[----:B------:R-:W-:-:S02]  /*49f0*/  F2FP.F16.F32.PACK_AB R124, R33, R124 ;  /* 0x0000007c217c723e */ /* 0x000fc400000000ff */
[----:B------:R-:W-:Y:S01]  /*4a00*/  F2FP.F16.F32.PACK_AB R126, R37, R126 ;  /* 0x0000007e257e723e */ /* 0x000fe200000000ff */
[----:B------:R-:W-:Y:S01]  /*4a10*/  FADD R32, R130, R15 ;  /* 0x0000000f82207221 */ /* 0x000fe20000000000 */
[----:B------:R-:W-:Y:S02]  /*4a20*/  F2FP.F16.F32.PACK_AB R130, R45, R130 ;  /* 0x000000822d82723e */ /* 0x000fe400000000ff */
[----:B------:R-:W1:Y:S01]  /*4a30*/  MUFU.EX2 R150, R85 ;  /* 0x0000005500967308 */ /* 0x000e620000000800 */
[----:B--2---:R-:W-:Y:S01]  /*4a40*/  @!P2 FMUL R146, R146, R146 ;  /* 0x000000929292a220 */ /* 0x004fe20000400000 */
[----:B------:R-:W-:Y:S01]  /*4a50*/  FADD R17, R17, R32 ;  /* 0x0000002011117221 */ /* 0x000fe20000000000 */
[----:B------:R-:W-:Y:S02]  /*4a60*/  F2FP.F16.F32.PACK_AB R132, R49, R132 ;  /* 0x000000843184723e */ /* 0x000fe400000000ff */
[----:B------:R-:W-:Y:S01]  /*4a70*/  FADD R36, R45, R146 ;  /* 0x000000922d247221 */ /* 0x000fe20000000000 */
[----:B------:R-:W-:-:S02]  /*4a80*/  F2FP.F16.F32.PACK_AB R146, R146, R15 ;  /* 0x0000000f9292723e */ /* 0x000fc400000000ff */
[----:B------:R-:W-:Y:S01]  /*4a90*/  F2FP.F16.F32.PACK_AB R138, R138, R31 ;  /* 0x0000001f8a8a723e */ /* 0x000fe200000000ff */
[----:B---3--:R-:W-:Y:S01]  /*4aa0*/  @!P6 FMUL R51, R51, R51 ;  /* 0x000000333333e220 */ /* 0x008fe20000400000 */
[----:B------:R-:W-:Y:S01]  /*4ab0*/  FADD R19, R19, R36 ;  /* 0x0000002413137221 */ /* 0x000fe20000000000 */
[----:B------:R-:W-:Y:S02]  /*4ac0*/  F2FP.F16.F32.PACK_AB R140, R140, R35 ;  /* 0x000000238c8c723e */ /* 0x000fe400000000ff */
[----:B------:R-:W-:Y:S01]  /*4ad0*/  FADD R55, R134, R51 ;  /* 0x0000003386377221 */ /* 0x000fe20000000000 */
[----:B------:R-:W-:Y:S02]  /*4ae0*/  F2FP.F16.F32.PACK_AB R134, R53, R134 ;  /* 0x000000863586723e */ /* 0x000fe400000000ff */
[----:B------:R-:W-:Y:S01]  /*4af0*/  F2FP.F16.F32.PACK_AB R142, R142, R39 ;  /* 0x000000278e8e723e */ /* 0x000fe200000000ff */
[----:B-1----:R-:W-:Y:S01]  /*4b00*/  @!P5 FMUL R150, R150, R150 ;  /* 0x000000969696d220 */ /* 0x002fe20000400000 */
[----:B------:R-:W-:Y:S01]  /*4b10*/  FADD R24, R24, R55 ;  /* 0x0000003718187221 */ /* 0x000fe20000000000 */
[----:B------:R-:W-:-:S02]  /*4b20*/  F2FP.F16.F32.PACK_AB R144, R144, R43 ;  /* 0x0000002b9090723e */ /* 0x000fc400000000ff */
[----:B------:R-:W-:Y:S01]  /*4b30*/  FADD R57, R53, R150 ;  /* 0x0000009635397221 */ /* 0x000fe20000000000 */
[----:B------:R-:W-:Y:S01]  /*4b40*/  FADD R17, R17, R24 ;  /* 0x0000001811117221 */ /* 0x000fe20000000000 */
[----:B------:R-:W-:Y:S02]  /*4b50*/  F2FP.F16.F32.PACK_AB R148, R148, R47 ;  /* 0x0000002f9494723e */ /* 0x000fe400000000ff */
[----:B------:R-:W-:Y:S01]  /*4b60*/  FADD R28, R28, R57 ;  /* 0x000000391c1c7221 */ /* 0x000fe20000000000 */
[----:B------:R-:W-:Y:S01]  /*4b70*/  FADD R17, R40, R17 ;  /* 0x0000001128117221 */ /* 0x000fe20000000000 */
[----:B------:R-:W-:Y:S02]  /*4b80*/  F2FP.F16.F32.PACK_AB R150, R150, R51 ;  /* 0x000000339696723e */ /* 0x000fe400000000ff */
[----:B------:R-:W-:Y:S01]  /*4b90*/  FADD R19, R19, R28 ;  /* 0x0000001c13137221 */ /* 0x000fe20000000000 */
[----:B------:R-:W-:Y:S02]  /*4ba0*/  MOV R15, 0x2 ;  /* 0x00000002000f7802 */ /* 0x000fe40000000f00 */
[----:B------:R-:W-:Y:S01]  /*4bb0*/  SHF.L.U32 R25, RZ, 0x1f, RZ ;  /* 0x0000001fff197819 */ /* 0x000fe200000006ff */
[----:B------:R-:W-:Y:S01]  /*4bc0*/  FADD R44, R44, R19 ;  /* 0x000000132c2c7221 */ /* 0x000fe20000000000 */
[----:B------:R-:W-:-:S03]  /*4bd0*/  FADD R19, R48, R69 ;  /* 0x0000004530137221 */ /* 0x000fc60000000000 */
[----:B------:R-:W-:-:S07]  /*4be0*/  FADD R17, R17, R44 ;  /* 0x0000002c11117221 */ /* 0x000fce0000000000 */
.L_x_23:
[----:B-1----:R1:W2:Y:S02]  /*4bf0*/  SYNCS.PHASECHK.TRANS64.TRYWAIT P1, [R2+URZ+0x36008], R25 ;  /* 0x03600819020075a7 */ /* 0x0022a4000802017f */
[----:B--2---:R-:W-:Y:S05]  /*4c00*/  @!P1 NANOSLEEP.SYNCS 0x989680 ;  /* 0x009896800000995d */ /* 0x004fea0003900000 */
[----:B------:R-:W2:Y:S02]  /*4c10*/  @!P1 SYNCS.PHASECHK.TRANS64 P1, [R2+URZ+0x36008], R25 ;  /* 0x03600819020095a7 */ /* 0x000ea4000802007f */
[----:B--2---:R-:W-:Y:S05]  /*4c20*/  @!P1 BRA `(.L_x_23) ;  /* 0xfffffffc00f09947 */ /* 0x004fea000383ffff */
[----:B------:R-:W-:Y:S01]  /*4c30*/  ULOP3.LUT UR15, UR15, 0x4000000, URZ, 0xfc, !UPT ;  /* 0x040000000f0f7892 */ /* 0x000fe2000f8efc3f */
[----:B-1----:R-:W-:Y:S01]  /*4c40*/  WARPGROUP.ARRIVE ;  /* 0x00000000000079c5 */ /* 0x002fe20000000000 */
[----:B------:R-:W-:Y:S01]  /*4c50*/  UMOV UR7, 0x40000040 ;  /* 0x4000004000077882 */ /* 0x000fe20000000000 */
[----:B------:R-:W-:Y:S01]  /*4c60*/  ISETP.GE.AND P1, PT, R194, 0x3, PT ;  /* 0x00000003c200780c */ /* 0x000fe20003f26270 */
[----:B------:R-:W-:Y:S01]  /*4c70*/  UIADD3 UR6, UR15, 0xc00, URZ ;  /* 0x00000c000f067890 */ /* 0x000fe2000fffe03f */
[----:B------:R-:W-:Y:S01]  /*4c80*/  VIADD R18, R2, 0x36020 ;  /* 0x0003602002127836 */ /* 0x000fe20000000000 */
[----:B------:R-:W-:Y:S02]  /*4c90*/  IADD3 R14, R14, 0x80, RZ ;  /* 0x000000800e0e7810 */ /* 0x000fe40007ffe0ff */
[----:B------:R-:W-:-:S05]  /*4ca0*/  IADD3 R194, R194, -0x1, RZ ;  /* 0xffffffffc2c27810 */ /* 0x000fca0007ffe0ff */
[----:B------:R-:W-:Y:S01]  /*4cb0*/  HGMMA.64x192x16.F32 R24, R120, gdesc[UR4].tnspB, RZ, !UPT, gsb0 ;  /* 0x42e0000478187df0 */ /* 0x000fe2000c0008ff */
[----:B------:R-:W-:Y:S01]  /*4cc0*/  UIADD3 UR6, UR15, 0xc80, URZ ;  /* 0x00000c800f067890 */ /* 0x000fe2000fffe03f */
[----:B------:R-:W-:Y:S01]  /*4cd0*/  UMOV UR7, 0x40000040 ;  /* 0x4000004000077882 */ /* 0x000fe20000000000 */
[----:B------:R-:W-:Y:S02]  /*4ce0*/  WARPGROUP.DEPBAR.LE gsb0, 0x0 ;  /* 0x00008000000079c5 */ /* 0x000fe40000010000 */
[----:B------:R-:W-:Y:S01]  /*4cf0*/  WARPGROUP.ARRIVE ;  /* 0x00000000000079c5 */ /* 0x000fe20000000000 */
[----:B------:R-:W-:-:S14]  /*4d00*/  PRMT R120, RZ, 0x654, R18 ;  /* 0x00000654ff787816 */ /* 0x000fdc0000000012 */
[----:B------:R-:W-:Y:S01]  /*4d10*/  HGMMA.64x192x16.F32 R24, R124, gdesc[UR4].tnspB, R24, gsb0 ;  /* 0x42e000047c187df0 */ /* 0x000fe20008000818 */
[----:B------:R-:W-:Y:S01]  /*4d20*/  UIADD3 UR6, UR15, 0xd00, URZ ;  /* 0x00000d000f067890 */ /* 0x000fe2000fffe03f */
[----:B------:R-:W-:Y:S01]  /*4d30*/  UMOV UR7, 0x40000040 ;  /* 0x4000004000077882 */ /* 0x000fe20000000000 */
[----:B------:R-:W-:Y:S02]  /*4d40*/  WARPGROUP.DEPBAR.LE gsb0, 0x0 ;  /* 0x00008000000079c5 */ /* 0x000fe40000010000 */
[----:B------:R-:W-:-:S15]  /*4d50*/  WARPGROUP.ARRIVE ;  /* 0x00000000000079c5 */ /* 0x000fde0000000000 */
        /* <DEDUP_REMOVED lines=25> */
[----:B------:R-:W-:Y:S03]  /*4ef0*/  HGMMA.64x192x16.F32 R24, R148, gdesc[UR4].tnspB, R24, gsb0 ;  /* 0x42e0000494187df0 */ /* 0x000fe60008000818 */
[----:B------:R-:W-:Y:S02]  /*4f00*/  WARPGROUP.DEPBAR.LE gsb0, 0x0 ;  /* 0x00008000000079c5 */ /* 0x000fe40000010000 */
[----:B------:R1:W-:Y:S01]  /*4f10*/  SYNCS.ARRIVE.TRANS64.RED.A1T0 RZ, [R120+URZ], RZ ;  /* 0x000000ff78ff79a7 */ /* 0x0003e2000810043f */
[----:B------:R-:W-:Y:S05]  /*4f20*/  @!P1 BRA `(.L_x_24) ;  /* 0x0000003400f09947 */ /* 0x000fea0003800000 */
[----:B------:R-:W-:Y:S01]  /*4f30*/  IMAD.MOV.U32 R197, RZ, RZ, R192 ;  /* 0x000000ffffc57224 */ /* 0x000fe200078e00c0 */
[----:B------:R-:W-:Y:S01]  /*4f40*/  MOV R195, R193 ;  /* 0x000000c100c37202 */ /* 0x000fe20000000f00 */
[----:B------:R-:W-:Y:S01]  /*4f50*/  IMAD.MOV.U32 R7, RZ, RZ, 0x1 ;  /* 0x00000001ff077424 */ /* 0x000fe200078e00ff */
[----:B------:R-:W-:Y:S01]  /*4f60*/  MOV R15, 0x2 ;  /* 0x00000002000f7802 */ /* 0x000fe20000000f00 */
[----:B------:R-:W-:Y:S01]  /*4f70*/  ULDC.64 UR22, c[0x0][0x198] ;  /* 0x0000660000167ab9 */ /* 0x000fe20000000a00 */
[----:B------:R-:W-:-:S07]  /*4f80*/  MOV R4, RZ ;  /* 0x000000ff00047202 */ /* 0x000fce0000000f00 */
.L_x_36:
[C---:B------:R-:W-:Y:S01]  /*4f90*/  ISETP.GT.AND P1, PT, R194.reuse, 0x2, PT ;  /* 0x00000002c200780c */ /* 0x040fe20003f24270 */
[----:B------:R-:W-:Y:S01]  /*4fa0*/  IMAD R121, R15, 0x8, R2 ;  /* 0x000000080f797824 */ /* 0x000fe200078e0202 */
[----:B------:R-:W-:Y:S02]  /*4fb0*/  IADD3 R194, R194, -0x1, RZ ;  /* 0xffffffffc2c27810 */ /* 0x000fe40007ffe0ff */
[----:B-1----:R-:W-:-:S09]  /*4fc0*/  SHF.L.U32 R120, R4, 0x1f, RZ ;  /* 0x0000001f04787819 */ /* 0x002fd200000006ff */
.L_x_25:
[----:B-1----:R1:W2:Y:S02]  /*4fd0*/  SYNCS.PHASECHK.TRANS64.TRYWAIT P2, [R121+URZ+0x36000], R120 ;  /* 0x03600078790075a7 */ /* 0x0022a4000804017f */
[----:B--2---:R-:W-:Y:S05]  /*4fe0*/  @!P2 NANOSLEEP.SYNCS 0x989680 ;  /* 0x009896800000a95d */ /* 0x004fea0003900000 */
[----:B------:R-:W2:Y:S02]  /*4ff0*/  @!P2 SYNCS.PHASECHK.TRANS64 P2, [R121+URZ+0x36000], R120 ;  /* 0x036000787900a5a7 */ /* 0x000ea4000804007f */
[----:B--2---:R-:W-:Y:S05]  /*5000*/  @!P2 BRA `(.L_x_25) ;  /* 0xfffffffc00f0a947 */ /* 0x004fea000383ffff */
[----:B------:R-:W-:Y:S05]  /*5010*/  WARPSYNC.ALL ;  /* 0x0000000000007948 */ /* 0x000fea0003800000 */
[----:B------:R-:W-:Y:S01]  /*5020*/  R2UR UR6, R15 ;  /* 0x000000000f0672ca */ /* 0x000fe200000e0000 */
[----:B-1----:R-:W-:Y:S01]  /*5030*/  WARPGROUP.ARRIVE ;  /* 0x00000000000079c5 */ /* 0x002fe20000000000 */
[----:B------:R-:W-:Y:S01]  /*5040*/  R2UR UR8, R190 ;  /* 0x00000000be0872ca */ /* 0x000fe200000e0000 */
[----:B------:R-:W-:Y:S01]  /*5050*/  UMOV UR11, 0x40000040 ;  /* 0x40000040000b7882 */ /* 0x000fe20000000000 */
[----:B------:R-:W-:Y:S01]  /*5060*/  R2UR UR9, R191 ;  /* 0x00000000bf0972ca */ /* 0x000fe200000e0000 */
[----:B------:R-:W-:Y:S01]  /*5070*/  UMOV UR35, 0x40000040 ;  /* 0x4000004000237882 */ /* 0x000fe20000000000 */
[----:B------:R-:W-:Y:S01]  /*5080*/  R2UR UR20, R188 ;  /* 0x00000000bc1472ca */ /* 0x000fe200000e0000 */
[----:B------:R-:W-:Y:S01]  /*5090*/  UMOV UR31, 0x40000040 ;  /* 0x40000040001f7882 */ /* 0x000fe20000000000 */
[----:B------:R-:W-:Y:S01]  /*50a0*/  R2UR UR21, R189 ;  /* 0x00000000bd1572ca */ /* 0x000fe200000e0000 */
[----:B------:R-:W-:Y:S01]  /*50b0*/  UMOV UR27, 0x40000040 ;  /* 0x40000040001b7882 */ /* 0x000fe20000000000 */
[----:B------:R-:W-:Y:S01]  /*50c0*/  MOV R192, UR23 ;  /* 0x0000001700c07c02 */ /* 0x000fe20008000f00 */
[----:B------:R-:W-:Y:S01]  /*50d0*/  UMOV UR23, 0x40000040 ;  /* 0x4000004000177882 */ /* 0x000fe20000000000 */
[----:B------:R-:W-:Y:S01]  /*50e0*/  MOV R193, UR22 ;  /* 0x0000001600c17c02 */ /* 0x000fe20008000f00 */
[----:B------:R-:W-:Y:S01]  /*50f0*/  UIMAD UR6, UR6, 0xc00, UR14 ;  /* 0x00000c00060678a4 */ /* 0x000fe2000f8e020e */
[----:B------:R-:W-:Y:S01]  /*5100*/  R2UR UR32, R186 ;  /* 0x00000000ba2072ca */ /* 0x000fe200000e0000 */
[----:B------:R-:W-:Y:S01]  /*5110*/  UMOV UR19, 0x40000040 ;  /* 0x4000004000137882 */ /* 0x000fe20000000000 */
[----:B------:R-:W-:Y:S01]  /*5120*/  R2UR UR33, R187 ;  /* 0x00000000bb2172ca */ /* 0x000fe200000e0000 */
[----:B------:R-:W-:Y:S01]  /*5130*/  UIADD3 UR7, UR6, 0x2, URZ ;  /* 0x0000000206077890 */ /* 0x000fe2000fffe03f */
[----:B------:R-:W-:Y:S01]  /*5140*/  R2UR UR28, R184 ;  /* 0x00000000b81c72ca */ /* 0x000fe200000e0000 */
[----:B------:R-:W-:Y:S01]  /*5150*/  UIADD3 UR58, UR6, 0x406, URZ ;  /* 0x00000406063a7890 */ /* 0x000fe2000fffe03f */
[----:B------:R-:W-:Y:S01]  /*5160*/  R2UR UR29, R185 ;  /* 0x00000000b91d72ca */ /* 0x000fe200000e0000 */
[----:B------:R-:W-:Y:S01]  /*5170*/  UMOV UR10, UR6 ;  /* 0x00000006000a7c82 */ /* 0x000fe20008000000 */
[----:B------:R-:W-:Y:S01]  /*5180*/  R2UR UR24, R22 ;  /* 0x00000000161872ca */ /* 0x000fe200000e0000 */
[----:B------:R-:W-:Y:S01]  /*5190*/  HGMMA.64x128x16.F32 R120, gdesc[UR8], RZ, !UPT, gsb0 ;  /* 0x01e00000087879f0 */ /* 0x000fe2000c0008ff */
[----:B------:R-:W-:Y:S01]  /*51a0*/  UMOV UR22, UR7 ;  /* 0x0000000700167c82 */ /* 0x000fe20008000000 */
[----:B------:R-:W-:Y:S01]  /*51b0*/  UIADD3 UR7, UR6, 0x4, URZ ;  /* 0x0000000406077890 */ /* 0x000fe2000fffe03f */
[----:B------:R-:W-:Y:S01]  /*51c0*/  R2UR UR25, R23 ;  /* 0x00000000171972ca */ /* 0x000fe200000e0000 */
[----:B------:R-:W-:Y:S01]  /*51d0*/  UMOV UR11, 0x40000040 ;  /* 0x40000040000b7882 */ /* 0x000fe20000000000 */
[----:B------:R-:W-:Y:S01]  /*51e0*/  R2UR UR16, R20 ;  /* 0x00000000141072ca */ /* 0x000fe200000e0000 */
[----:B------:R-:W-:Y:S01]  /*51f0*/  UMOV UR59, 0x40000040 ;  /* 0x40000040003b7882 */ /* 0x000fe20000000000 */
[----:B------:R-:W-:Y:S01]  /*5200*/  R2UR UR17, R21 ;  /* 0x00000000151172ca */ /* 0x000fe200000e0000 */
[----:B------:R-:W-:Y:S01]  /*5210*/  UIADD3 UR54, UR6, 0x800, URZ ;  /* 0x0000080006367890 */ /* 0x000fe2000fffe03f */
[----:B------:R-:W-:Y:S01]  /*5220*/  R2UR UR8, R12 ;  /* 0x000000000c0872ca */ /* 0x000fe200000e0000 */
[----:B------:R-:W-:Y:S01]  /*5230*/  UMOV UR34, UR7 ;  /* 0x0000000700227c82 */ /* 0x000fe20008000000 */
[----:B------:R-:W-:Y:S01]  /*5240*/  UIADD3 UR7, UR6, 0x6, URZ ;  /* 0x0000000606077890 */ /* 0x000fe2000fffe03f */
[----:B------:R-:W-:Y:S01]  /*5250*/  R2UR UR9, R13 ;  /* 0x000000000d0972ca */ /* 0x000fe200000e0000 */
[----:B------:R-:W-:Y:S01]  /*5260*/  UMOV UR55, 0x40000040 ;  /* 0x4000004000377882 */ /* 0x000fe20000000000 */
[----:B------:R-:W-:Y:S01]  /*5270*/  UIADD3 UR50, UR6, 0x802, URZ ;  /* 0x0000080206327890 */ /* 0x000fe2000fffe03f */
[----:B------:R-:W-:Y:S01]  /*5280*/  ISETP.NE.AND P2, PT, R10, RZ, PT ;  /* 0x000000ff0a00720c */ /* 0x000fe20003f45270 */
[----:B------:R-:W-:Y:S01]  /*5290*/  UMOV UR51, 0x40000040 ;  /* 0x4000004000337882 */ /* 0x000fe20000000000 */
[----:B------:R-:W-:Y:S01]  /*52a0*/  UIADD3 UR46, UR6, 0x804, URZ ;  /* 0x00000804062e7890 */ /* 0x000fe2000fffe03f */
[----:B------:R-:W-:Y:S01]  /*52b0*/  UMOV UR30, UR7 ;  /* 0x00000007001e7c82 */ /* 0x000fe20008000000 */
[----:B------:R-:W-:Y:S01]  /*52c0*/  UIADD3 UR7, UR6, 0x400, URZ ;  /* 0x0000040006077890 */ /* 0x000fe2000fffe03f */
[----:B------:R-:W-:-:S06]  /*52d0*/  UMOV UR47, 0x40000040 ;  /* 0x40000040002f7882 */ /* 0x000fcc0000000000 */
[----:B------:R-:W-:Y:S01]  /*52e0*/  UMOV UR26, UR7 ;  /* 0x00000007001a7c82 */ /* 0x000fe20008000000 */
[----:B------:R-:W-:-:S07]  /*52f0*/  UIADD3 UR7, UR6, 0x402, URZ ;  /* 0x0000040206077890 */ /* 0x000fce000fffe03f */
[----:B------:R-:W-:Y:S01]  /*5300*/  UMOV UR18, UR7 ;  /* 0x0000000700127c82 */ /* 0x000fe20008000000 */
[----:B------:R-:W-:Y:S02]  /*5310*/  UIADD3 UR7, UR6, 0x404, URZ ;  /* 0x0000040406077890 */ /* 0x000fe4000fffe03f */
[----:B------:R-:W-:-:S05]  /*5320*/  UIADD3 UR6, UR6, 0x806, URZ ;  /* 0x0000080606067890 */ /* 0x000fca000fffe03f */
[----:B------:R-:W-:Y:S01]  /*5330*/  UMOV UR10, UR7 ;  /* 0x00000007000a7c82 */ /* 0x000fe20008000000 */
[----:B------:R-:W-:Y:S01]  /*5340*/  UMOV UR7, 0x40000040 ;  /* 0x4000004000077882 */ /* 0x000fe20000000000 */
[----:B------:R-:W-:Y:S02]  /*5350*/  WARPGROUP.DEPBAR.LE gsb0, 0x0 ;  /* 0x00008000000079c5 */ /* 0x000fe40000010000 */
[----:B------:R-:W-:-:S06]  /*5360*/  WARPGROUP.ARRIVE ;  /* 0x00000000000079c5 */ /* 0x000fcc0000000000 */
[----:B------:R-:W-:Y:S01]  /*5370*/  HGMMA.64x128x16.F32 R120, gdesc[UR20], R120, gsb0 ;  /* 0x01e00000147879f0 */ /* 0x000fe20008000878 */
[----:B------:R-:W-:Y:S02]  /*5380*/  R2UR UR23, R192 ;  /* 0x00000000c01772ca */ /* 0x000fe400000e0000 */
[----:B------:R-:W-:Y:S01]  /*5390*/  R2UR UR22, R193 ;  /* 0x00000000c11672ca */ /* 0x000fe200000e0000 */
        /* <DEDUP_REMOVED lines=31> */
[----:B------:R-:W-:Y:S05]  /*5590*/  @P2 BRA `(.L_x_26) ;  /* 0x0000000000c42947 */ /* 0x000fea0003800000 */
[----:B------:R-:W-:-:S13]  /*55a0*/  ISETP.LT.OR P3, PT, R8, 0x1, !P0 ;  /* 0x000000010800780c */ /* 0x000fda0004761670 */
[----:B------:R-:W-:Y:S05]  /*55b0*/  @P3 BRA `(.L_x_27) ;  /* 0x0000000000b83947 */ /* 0x000fea0003800000 */
[----:B------:R-:W-:Y:S02]  /*55c0*/  ISETP.NE.AND P4, PT, R0, RZ, PT ;  /* 0x000000ff0000720c */ /* 0x000fe40003f85270 */
[----:B------:R-:W-:Y:S02]  /*55d0*/  LEA R192, R5, R2, 0x3 ;  /* 0x0000000205c07211 */ /* 0x000fe400078e18ff */
[----:B------:R-:W-:-:S09]  /*55e0*/  SHF.L.U32 R193, R6, 0x1f, RZ ;  /* 0x0000001f06c17819 */ /* 0x000fd200000006ff */
.L_x_28:
[----:B-1----:R1:W2:Y:S02]  /*55f0*/  SYNCS.PHASECHK.TRANS64.TRYWAIT P3, [R192+URZ+0x36020], R193 ;  /* 0x036020c1c00075a7 */ /* 0x0022a4000806017f */
[----:B--2---:R-:W-:Y:S05]  /*5600*/  @!P3 NANOSLEEP.SYNCS 0x989680 ;  /* 0x009896800000b95d */ /* 0x004fea0003900000 */
[----:B------:R-:W2:Y:S02]  /*5610*/  @!P3 SYNCS.PHASECHK.TRANS64 P3, [R192+URZ+0x36020], R193 ;  /* 0x036020c1c000b5a7 */ /* 0x000ea4000806007f */
[----:B--2---:R-:W-:Y:S05]  /*5620*/  @!P3 BRA `(.L_x_28) ;  /* 0xfffffffc00f0b947 */ /* 0x004fea000383ffff */
[----:B------:R-:W-:Y:S05]  /*5630*/  @P4 BRA `(.L_x_29) ;  /* 0x0000000000144947 */ /* 0x000fea0003800000 */
[----:B------:R-:W-:Y:S02]  /*5640*/  LOP3.LUT P3, RZ, R16, 0x1f, RZ, 0xc0, !PT ;  /* 0x0000001f10ff7812 */ /* 0x000fe4000786c0ff */
[----:B-1----:R-:W-:-:S04]  /*5650*/  MOV R193, 0xc000 ;  /* 0x0000c00000c17802 */ /* 0x002fc80000000f00 */
[----:B------:R2:W-:Y:S07]  /*5660*/  SYNCS.ARRIVE.TRANS64 RZ, [R192+URZ+0x36000], R193 ;  /* 0x036000c1c0ff79a7 */ /* 0x0005ee000800003f */
[----:B------:R-:W-:Y:S05]  /*5670*/  @!P3 BRA `(.L_x_29) ;  /* 0x000000000004b947 */ /* 0x000fea0003800000 */
[----:B------:R-:W-:Y:S01]  /*5680*/  BPT.TRAP 0x1 ;  /* 0x000000040000795c */ /* 0x000fe20000300000 */
.L_x_29:
[----:B-12---:R-:W-:Y:S01]  /*5690*/  IMAD R193, R5, 0xc000, R2 ;  /* 0x0000c00005c17824 */ /* 0x006fe200078e0202 */
[----:B------:R-:W-:Y:S01]  /*56a0*/  R2UR UR35, R9 ;  /* 0x00000000092372ca */ /* 0x000fe200000e0000 */
[----:B------:R-:W-:Y:S01]  /*56b0*/  UIADD3 UR6, UP0, UR22, 0x1f0, URZ ;  /* 0x000001f016067890 */ /* 0x000fe2000ff1e03f */
[----:B------:R-:W-:Y:S01]  /*56c0*/  R2UR UR33, R192 ;  /* 0x00000000c02172ca */ /* 0x000fe200000e0000 */
[----:B------:R-:W-:Y:S01]  /*56d0*/  UMOV UR24, 0x0 ;  /* 0x0000000000187882 */ /* 0x000fe20000000000 */
[----:B------:R-:W-:Y:S01]  /*56e0*/  R2UR UR8, R193 ;  /* 0x00000000c10872ca */ /* 0x000fe200000e0000 */
[----:B------:R-:W-:Y:S01]  /*56f0*/  UIADD3.X UR7, URZ, UR23, URZ, UP0, !UPT ;  /* 0x000000173f077290 */ /* 0x000fe200087fe43f */
[----:B------:R-:W-:Y:S01]  /*5700*/  VIADD R5, R5, 0x1 ;  /* 0x0000000105057836 */ /* 0x000fe20000000000 */
[----:B------:R-:W-:Y:S01]  /*5710*/  UMOV UR25, 0x10000000 ;  /* 0x1000000000197882 */ /* 0x000fe20000000000 */
[----:B------:R-:W-:Y:S01]  /*5720*/  UMOV UR34, URZ ;  /* 0x0000003f00227c82 */ /* 0x000fe20008000000 */
[----:B------:R-:W-:Y:S01]  /*5730*/  UMOV UR18, 0x40 ;  /* 0x0000004000127882 */ /* 0x000fe20000000000 */
[----:B------:R-:W-:Y:S01]  /*5740*/  UMOV UR20, UR36 ;  /* 0x0000002400147c82 */ /* 0x000fe20008000000 */
[----:B------:R-:W-:Y:S01]  /*5750*/  UMOV UR21, UR37 ;  /* 0x0000002500157c82 */ /* 0x000fe20008000000 */
[----:B------:R-:W-:Y:S01]  /*5760*/  UMOV UR10, 0x80 ;  /* 0x00000080000a7882 */ /* 0x000fe20000000000 */
[----:B------:R-:W-:Y:S01]  /*5770*/  USHF.L.U32 UR35, UR35, 0x7, URZ ;  /* 0x0000000723237899 */ /* 0x000fe2000800063f */
[----:B------:R-:W-:Y:S01]  /*5780*/  ISETP.NE.AND P3, PT, R5, 0x4, PT ;  /* 0x000000040500780c */ /* 0x000fe20003f65270 */
[----:B------:R-:W-:-:S02]  /*5790*/  UIADD3 UR33, UR33, 0x36000, URZ ;  /* 0x0003600021217890 */ /* 0x000fc4000fffe03f */
[----:B------:R-:W-:Y:S01]  /*57a0*/  UIADD3 UR32, UR8, 0x6000, URZ ;  /* 0x0000600008207890 */ /* 0x000fe2000fffe03f */
[----:B------:R-:W-:Y:S01]  /*57b0*/  SEL R193, RZ, 0x1, P3 ;  /* 0x00000001ffc17807 */ /* 0x000fe20001800000 */
        /* <DEDUP_REMOVED lines=8> */
[----:B------:R-:W-:Y:S01]  /*5840*/  UMOV UR9, UR33 ;  /* 0x0000002100097c82 */ /* 0x000fe20008000000 */
[----:B------:R-:W-:Y:S01]  /*5850*/  UMOV UR11, UR35 ;  /* 0x00000023000b7c82 */ /* 0x000fe20008000000 */
[----:B------:R1:W-:Y:S01]  /*5860*/  UTMALDG.4D [UR32], [UR6], desc[UR24] ;  /* 0x00001820060075b4 */ /* 0x0003e20008019000 */
[----:B------:R1:W-:Y:S01]  /*5870*/  UTMALDG.4D [UR16], [UR6], desc[UR24] ;  /* 0x00001810060075b4 */ /* 0x0003e20008019000 */
[----:B------:R1:W-:Y:S02]  /*5880*/  UTMALDG.4D [UR8], [UR6], desc[UR24] ;  /* 0x00001808060075b4 */ /* 0x0003e40008019000 */
[----:B-1----:R-:W-:Y:S01]  /*5890*/  NOP ;  /* 0x0000000000007918 */ /* 0x002fe20000000000 */
.L_x_27:
[----:B------:R-:W-:-:S07]  /*58a0*/  IADD3 R8, R8, -0x1, RZ ;  /* 0xffffffff08087810 */ /* 0x000fce0007ffe0ff */
.L_x_26:
[----:B------:R-:W-:Y:S01]  /*58b0*/  IADD3 R15, R15, 0x1, RZ ;  /* 0x000000010f0f7810 */ /* 0x000fe20007ffe0ff */
[----:B------:R-:W-:Y:S05]  /*58c0*/  WARPSYNC.ALL ;  /* 0x0000000000007948 */ /* 0x000fea0003800000 */
[----:B------:R-:W-:-:S04]  /*58d0*/  ISETP.NE.AND P3, PT, R15, 0x4, PT ;  /* 0x000000040f00780c */ /* 0x000fc80003f65270 */
[----:B------:R-:W-:Y:S02]  /*58e0*/  SEL R193, RZ, 0x1, P3 ;  /* 0x00000001ffc17807 */ /* 0x000fe40001800000 */
[----:B------:R-:W-:Y:S02]  /*58f0*/  SEL R15, R15, RZ, P3 ;  /* 0x000000ff0f0f7207 */ /* 0x000fe40001800000 */
[----:B------:R-:W-:Y:S02]  /*5900*/  LOP3.LUT R4, R4, R193, RZ, 0x3c, !PT ;  /* 0x000000c104047212 */ /* 0x000fe400078e3cff */
[----:B------:R-:W-:Y:S01]  /*5910*/  FMNMX R192, R120, R197, !PT ;  /* 0x000000c578c07209 */ /* 0x000fe20007800000 */
[----:B------:R-:W-:Y:S01]  /*5920*/  ULDC UR6, c[0x0][0x604] ;  /* 0x0001810000067ab9 */ /* 0x000fe20000000800 */
[----:B------:R-:W-:Y:S02]  /*5930*/  FMNMX R196, R122, R195, !PT ;  /* 0x000000c37ac47209 */ /* 0x000fe40007800000 */
[----:B------:R-:W-:-:S02]  /*5940*/  FMNMX R193, R121, R192, !PT ;  /* 0x000000c079c17209 */ /* 0x000fc40007800000 */
[----:B------:R-:W-:Y:S02]  /*5950*/  FMNMX R199, R123, R196, !PT ;  /* 0x000000c47bc77209 */ /* 0x000fe40007800000 */
[----:B------:R-:W-:Y:S02]  /*5960*/  FMNMX R192, R124, R193, !PT ;  /* 0x000000c17cc07209 */ /* 0x000fe40007800000 */
[----:B------:R-:W-:Y:S02]  /*5970*/  FMNMX R196, R126, R199, !PT ;  /* 0x000000c77ec47209 */ /* 0x000fe40007800000 */
[----:B------:R-:W-:Y:S02]  /*5980*/  FMNMX R193, R125, R192, !PT ;  /* 0x000000c07dc17209 */ /* 0x000fe40007800000 */
        /* <DEDUP_REMOVED lines=57> */
[----:B------:R-:W-:Y:S01]  /*5d20*/  LEA R204, R15, R2, 0x3 ;  /* 0x000000020fcc7211 */ /* 0x000fe200078e18ff */
[----:B------:R-:W1:Y:S04]  /*5d30*/  SHFL.BFLY PT, R193, R196, 0x1, 0x1f ;  /* 0x0c201f00c4c17f89 */ /* 0x000e6800000e0000 */
[----:B------:R-:W2:Y:S01]  /*5d40*/  SHFL.BFLY PT, R201, R198, 0x1, 0x1f ;  /* 0x0c201f00c6c97f89 */ /* 0x000ea200000e0000 */
[----:B-1----:R-:W-:Y:S02]  /*5d50*/  FMNMX R199, R196, R193, !PT ;  /* 0x000000c1c4c77209 */ /* 0x002fe40007800000 */
[----:B--2---:R-:W-:-:S03]  /*5d60*/  FMNMX R201, R198, R201, !PT ;  /* 0x000000c9c6c97209 */ /* 0x004fc60007800000 */
[----:B------:R-:W1:Y:S04]  /*5d70*/  SHFL.BFLY PT, R192, R199, 0x2, 0x1f ;  /* 0x0c401f00c7c07f89 */ /* 0x000e6800000e0000 */
[----:B------:R-:W2:Y:S01]  /*5d80*/  SHFL.BFLY PT, R200, R201, 0x2, 0x1f ;  /* 0x0c401f00c9c87f89 */ /* 0x000ea200000e0000 */
[----:B-1----:R-:W-:Y:S01]  /*5d90*/  FMNMX R192, R199, R192, !PT ;  /* 0x000000c0c7c07209 */ /* 0x002fe20007800000 */
[C---:B------:R-:W-:Y:S01]  /*5da0*/  IMAD R199, R7.reuse, 0x8, R18 ;  /* 0x0000000807c77824 */ /* 0x040fe200078e0212 */
[----:B------:R-:W-:Y:S02]  /*5db0*/  IADD3 R7, R7, 0x1, RZ ;  /* 0x0000000107077810 */ /* 0x000fe40007ffe0ff */
[----:B--2---:R-:W-:Y:S02]  /*5dc0*/  FMNMX R193, R201, R200, !PT ;  /* 0x000000c8c9c17209 */ /* 0x004fe40007800000 */
[----:B------:R-:W-:-:S02]  /*5dd0*/  FSETP.NEU.AND P3, PT, R192, -INF , PT ;  /* 0xff800000c000780b */ /* 0x000fc40003f6d000 */
[C---:B------:R-:W-:Y:S02]  /*5de0*/  FSETP.NEU.AND P4, PT, R193.reuse, -INF , PT ;  /* 0xff800000c100780b */ /* 0x040fe40003f8d000 */
[----:B------:R-:W-:Y:S02]  /*5df0*/  FSEL R200, R192, RZ, P3 ;  /* 0x000000ffc0c87208 */ /* 0x000fe40001800000 */
[----:B------:R-:W-:Y:S02]  /*5e00*/  FSEL R202, R193, RZ, P4 ;  /* 0x000000ffc1ca7208 */ /* 0x000fe40002000000 */
[----:B------:R-:W-:Y:S01]  /*5e10*/  PRMT R199, RZ, 0x654, R199 ;  /* 0x00000654ffc77816 */ /* 0x000fe200000000c7 */
[----:B------:R-:W-:Y:S02]  /*5e20*/  FADD R196, -R200, R197 ;  /* 0x000000c5c8c47221 */ /* 0x000fe40000000100 */
[----:B------:R-:W-:Y:S01]  /*5e30*/  FADD R197, -R202, R195 ;  /* 0x000000c3cac57221 */ /* 0x000fe20000000100 */
[----:B------:R1:W-:Y:S01]  /*5e40*/  SYNCS.ARRIVE.TRANS64.RED.A1T0 RZ, [R199+URZ], RZ ;  /* 0x000000ffc7ff79a7 */ /* 0x0003e2000810043f */
[----:B------:R-:W-:-:S02]  /*5e50*/  FMUL R195, R196, UR6 ;  /* 0x00000006c4c37c20 */ /* 0x000fc40008400000 */
[----:B------:R-:W-:-:S03]  /*5e60*/  FMUL R197, R197, UR6 ;  /* 0x00000006c5c57c20 */ /* 0x000fc60008400000 */
[----:B------:R-:W-:Y:S02]  /*5e70*/  FSETP.GEU.AND P3, PT, R195, -126, PT ;  /* 0xc2fc0000c300780b */ /* 0x000fe40003f6e000 */
[----:B------:R-:W-:Y:S02]  /*5e80*/  FSETP.GEU.AND P4, PT, R197, -126, PT ;  /* 0xc2fc0000c500780b */ /* 0x000fe40003f8e000 */
[----:B-1----:R-:W-:-:S09]  /*5e90*/  SHF.L.U32 R199, R4, 0x1f, RZ ;  /* 0x0000001f04c77819 */ /* 0x002fd200000006ff */
[----:B------:R-:W-:Y:S02]  /*5ea0*/  @!P3 FMUL R195, R195, 0.5 ;  /* 0x3f000000c3c3b820 */ /* 0x000fe40000400000 */
[----:B------:R-:W-:Y:S02]  /*5eb0*/  @!P4 FMUL R197, R197, 0.5 ;  /* 0x3f000000c5c5c820 */ /* 0x000fe40000400000 */
[----:B------:R-:W1:Y:S08]  /*5ec0*/  MUFU.EX2 R198, R195 ;  /* 0x000000c300c67308 */ /* 0x000e700000000800 */
[----:B------:R-:W2:Y:S01]  /*5ed0*/  MUFU.EX2 R196, R197 ;  /* 0x000000c500c47308 */ /* 0x000ea20000000800 */
[----:B-1----:R-:W-:Y:S01]  /*5ee0*/  @!P3 FMUL R198, R198, R198 ;  /* 0x000000c6c6c6b220 */ /* 0x002fe20000400000 */
[----:B------:R-:W-:-:S03]  /*5ef0*/  ISETP.NE.AND P3, PT, R7, 0x4, PT ;  /* 0x000000040700780c */ /* 0x000fc60003f65270 */
[-C--:B------:R-:W-:Y:S01]  /*5f00*/  FMUL R24, R24, R198.reuse ;  /* 0x000000c618187220 */ /* 0x080fe20000400000 */
[-C--:B------:R-:W-:Y:S01]  /*5f10*/  FMUL R25, R25, R198.reuse ;  /* 0x000000c619197220 */ /* 0x080fe20000400000 */
[-C--:B------:R-:W-:Y:S01]  /*5f20*/  FMUL R28, R28, R198.reuse ;  /* 0x000000c61c1c7220 */ /* 0x080fe20000400000 */
[----:B------:R-:W-:Y:S01]  /*5f30*/  FMUL R29, R29, R198 ;  /* 0x000000c61d1d7220 */ /* 0x000fe20000400000 */
[----:B--2---:R-:W-:Y:S01]  /*5f40*/  @!P4 FMUL R196, R196, R196 ;  /* 0x000000c4c4c4c220 */ /* 0x004fe20000400000 */
[-C--:B------:R-:W-:Y:S01]  /*5f50*/  FMUL R32, R32, R198.reuse ;  /* 0x000000c620207220 */ /* 0x080fe20000400000 */
        /* <DEDUP_REMOVED lines=42> */
[----:B------:R-:W-:Y:S01]  /*6200*/  FMUL R117, R117, R198 ;  /* 0x000000c675757220 */ /* 0x000fe20000400000 */
        /* <DEDUP_REMOVED lines=47> */
[----:B------:R-:W-:-:S07]  /*6500*/  FMUL R119, R119, R196 ;  /* 0x000000c477777220 */ /* 0x000fce0000400000 */
.L_x_30:
[----:B-1----:R1:W2:Y:S02]  /*6510*/  SYNCS.PHASECHK.TRANS64.TRYWAIT P4, [R204+URZ+0x36000], R199 ;  /* 0x036000c7cc0075a7 */ /* 0x0022a4000808017f */
[----:B--2---:R-:W-:Y:S05]  /*6520*/  @!P4 NANOSLEEP.SYNCS 0x989680 ;  /* 0x009896800000c95d */ /* 0x004fea0003900000 */
[----:B------:R-:W2:Y:S02]  /*6530*/  @!P4 SYNCS.PHASECHK.TRANS64 P4, [R204+URZ+0x36000], R199 ;  /* 0x036000c7cc00c5a7 */ /* 0x000ea4000808007f */
[----:B--2---:R-:W-:Y:S05]  /*6540*/  @!P4 BRA `(.L_x_30) ;  /* 0xfffffffc00f0c947 */ /* 0x004fea000383ffff */
[----:B------:R-:W-:Y:S01]  /*6550*/  ULDC UR7, c[0x0][0x604] ;  /* 0x0001810000077ab9 */ /* 0x000fe20000000800 */
[----:B------:R-:W-:Y:S01]  /*6560*/  R2UR UR6, R15 ;  /* 0x000000000f0672ca */ /* 0x000fe200000e0000 */
[----:B------:R-:W-:Y:S01]  /*6570*/  FMUL R195, R200, UR7 ;  /* 0x00000007c8c37c20 */ /* 0x000fe20008400000 */
[----:B------:R-:W-:Y:S01]  /*6580*/  FMUL R202, R202, UR7 ;  /* 0x00000007caca7c20 */ /* 0x000fe20008400000 */
[----:B------:R-:W-:Y:S01]  /*6590*/  UMOV UR11, 0x40000040 ;  /* 0x40000040000b7882 */ /* 0x000fe20000000000 */
[----:B------:R-:W-:Y:S01]  /*65a0*/  SEL R7, R7, RZ, P3 ;  /* 0x000000ff07077207 */ /* 0x000fe20001800000 */
[--C-:B------:R-:W-:Y:S01]  /*65b0*/  FFMA R120, R120, UR7, -R195.reuse ;  /* 0x0000000778787c23 */ /* 0x100fe200080008c3 */
[--C-:B------:R-:W-:Y:S01]  /*65c0*/  FFMA R121, R121, UR7, -R195.reuse ;  /* 0x0000000779797c23 */ /* 0x100fe200080008c3 */
[--C-:B------:R-:W-:Y:S01]  /*65d0*/  FFMA R124, R124, UR7, -R195.reuse ;  /* 0x000000077c7c7c23 */ /* 0x100fe200080008c3 */
[--C-:B------:R-:W-:Y:S01]  /*65e0*/  FFMA R125, R125, UR7, -R195.reuse ;  /* 0x000000077d7d7c23 */ /* 0x100fe200080008c3 */
[--C-:B------:R-:W-:Y:S01]  /*65f0*/  FFMA R122, R122, UR7, -R202.reuse ;  /* 0x000000077a7a7c23 */ /* 0x100fe200080008ca */
[----:B------:R-:W-:Y:S01]  /*6600*/  FSETP.GEU.AND P5, PT, R120, -126, PT ;  /* 0xc2fc00007800780b */ /* 0x000fe20003fae000 */
[--C-:B------:R-:W-:Y:S01]  /*6610*/  FFMA R123, R123, UR7, -R202.reuse ;  /* 0x000000077b7b7c23 */ /* 0x100fe200080008ca */
[----:B------:R-:W-:Y:S01]  /*6620*/  FSETP.GEU.AND P4, PT, R121, -126, PT ;  /* 0xc2fc00007900780b */ /* 0x000fe20003f8e000 */
[--C-:B------:R-:W-:Y:S01]  /*6630*/  FFMA R126, R126, UR7, -R202.reuse ;  /* 0x000000077e7e7c23 */ /* 0x100fe200080008ca */
[----:B------:R-:W-:Y:S01]  /*6640*/  FSETP.GEU.AND P6, PT, R124, -126, PT ;  /* 0xc2fc00007c00780b */ /* 0x000fe20003fce000 */
[--C-:B------:R-:W-:Y:S01]  /*6650*/  FFMA R127, R127, UR7, -R202.reuse ;  /* 0x000000077f7f7c23 */ /* 0x100fe200080008ca */
[----:B------:R-:W-:Y:S01]  /*6660*/  UIMAD UR6, UR6, 0xc00, UR15 ;  /* 0x00000c00060678a4 */ /* 0x000fe2000f8e020f */
[--C-:B------:R-:W-:Y:S01]  /*6670*/  FFMA R128, R128, UR7, -R195.reuse ;  /* 0x0000000780807c23 */ /* 0x100fe200080008c3 */
[--C-:B------:R-:W-:Y:S01]  /*6680*/  FFMA R129, R129, UR7, -R195.reuse ;  /* 0x0000000781817c23 */ /* 0x100fe200080008c3 */
[--C-:B------:R-:W-:Y:S01]  /*6690*/  FFMA R132, R132, UR7, -R195.reuse ;  /* 0x0000000784847c23 */ /* 0x100fe200080008c3 */
[--C-:B------:R-:W-:Y:S01]  /*66a0*/  FFMA R133, R133, UR7, -R195.reuse ;  /* 0x0000000785857c23 */ /* 0x100fe200080008c3 */
[--C-:B------:R-:W-:Y:S01]  /*66b0*/  FFMA R130, R130, UR7, -R202.reuse ;  /* 0x0000000782827c23 */ /* 0x100fe200080008ca */
[--C-:B------:R-:W-:Y:S01]  /*66c0*/  FFMA R131, R131, UR7, -R202.reuse ;  /* 0x0000000783837c23 */ /* 0x100fe200080008ca */
[----:B------:R-:W-:Y:S01]  /*66d0*/  @!P5 FMUL R120, R120, 0.5 ;  /* 0x3f0000007878d820 */ /* 0x000fe20000400000 */
[----:B------:R-:W-:Y:S01]  /*66e0*/  UMOV UR10, UR6 ;  /* 0x00000006000a7c82 */ /* 0x000fe20008000000 */
[----:B------:R-:W-:Y:S01]  /*66f0*/  @!P4 FMUL R121, R121, 0.5 ;  /* 0x3f0000007979c820 */ /* 0x000fe20000400000 */
[--C-:B------:R-:W-:Y:S01]  /*6700*/  FFMA R134, R134, UR7, -R202.reuse ;  /* 0x0000000786867c23 */ /* 0x100fe200080008ca */
[----:B------:R-:W2:Y:S01]  /*6710*/  MUFU.EX2 R201, R120 ;  /* 0x0000007800c97308 */ /* 0x000ea20000000800 */
[----:B------:R-:W-:Y:S01]  /*6720*/  @!P6 FMUL R124, R124, 0.5 ;  /* 0x3f0000007c7ce820 */ /* 0x000fe20000400000 */
[--C-:B------:R-:W-:Y:S01]  /*6730*/  FFMA R135, R135, UR7, -R202.reuse ;  /* 0x0000000787877c23 */ /* 0x100fe200080008ca */
[----:B------:R-:W-:Y:S01]  /*6740*/  UIADD3 UR8, UR6, 0x80, URZ ;  /* 0x0000008006087890 */ /* 0x000fe2000fffe03f */
[--C-:B------:R-:W-:Y:S01]  /*6750*/  FFMA R136, R136, UR7, -R195.reuse ;  /* 0x0000000788887c23 */ /* 0x100fe200080008c3 */
[--C-:B------:R-:W-:Y:S01]  /*6760*/  FFMA R137, R137, UR7, -R195.reuse ;  /* 0x0000000789897c23 */ /* 0x100fe200080008c3 */
[--C-:B------:R-:W-:Y:S01]  /*6770*/  FFMA R140, R140, UR7, -R195.reuse ;  /* 0x000000078c8c7c23 */ /* 0x100fe200080008c3 */
[--C-:B------:R-:W-:Y:S01]  /*6780*/  FFMA R141, R141, UR7, -R195.reuse ;  /* 0x000000078d8d7c23 */ /* 0x100fe200080008c3 */
[----:B-1----:R-:W1:Y:S01]  /*6790*/  MUFU.EX2 R199, R121 ;  /* 0x0000007900c77308 */ /* 0x002e620000000800 */
[--C-:B------:R-:W-:Y:S01]  /*67a0*/  FFMA R138, R138, UR7, -R202.reuse ;  /* 0x000000078a8a7c23 */ /* 0x100fe200080008ca */
[--C-:B------:R-:W-:Y:S01]  /*67b0*/  FFMA R139, R139, UR7, -R202.reuse ;  /* 0x000000078b8b7c23 */ /* 0x100fe200080008ca */
[--C-:B------:R-:W-:Y:S01]  /*67c0*/  FFMA R142, R142, UR7, -R202.reuse ;  /* 0x000000078e8e7c23 */ /* 0x100fe200080008ca */
[--C-:B------:R-:W-:Y:S01]  /*67d0*/  FFMA R143, R143, UR7, -R202.reuse ;  /* 0x000000078f8f7c23 */ /* 0x100fe200080008ca */
[--C-:B------:R-:W-:Y:S01]  /*67e0*/  FFMA R144, R144, UR7, -R195.reuse ;  /* 0x0000000790907c23 */ /* 0x100fe200080008c3 */
[--C-:B------:R-:W-:Y:S01]  /*67f0*/  FFMA R145, R145, UR7, -R195.reuse ;  /* 0x0000000791917c23 */ /* 0x100fe200080008c3 */
[--C-:B------:R-:W-:Y:S01]  /*6800*/  FFMA R148, R148, UR7, -R195.reuse ;  /* 0x0000000794947c23 */ /* 0x100fe200080008c3 */
[----:B------:R-:W3:Y:S01]  /*6810*/  MUFU.EX2 R197, R124 ;  /* 0x0000007c00c57308 */ /* 0x000ee20000000800 */
[----:B--2---:R-:W-:Y:S01]  /*6820*/  @!P5 FMUL R201, R201, R201 ;  /* 0x000000c9c9c9d220 */ /* 0x004fe20000400000 */
[----:B------:R-:W-:Y:S01]  /*6830*/  FSETP.GEU.AND P5, PT, R125, -126, PT ;  /* 0xc2fc00007d00780b */ /* 0x000fe20003fae000 */
[--C-:B------:R-:W-:Y:S01]  /*6840*/  FFMA R149, R149, UR7, -R195.reuse ;  /* 0x0000000795957c23 */ /* 0x100fe200080008c3 */
[--C-:B------:R-:W-:Y:S01]  /*6850*/  FFMA R146, R146, UR7, -R202.reuse ;  /* 0x0000000792927c23 */ /* 0x100fe200080008ca */
[--C-:B------:R-:W-:Y:S01]  /*6860*/  FFMA R147, R147, UR7, -R202.reuse ;  /* 0x0000000793937c23 */ /* 0x100fe200080008ca */
[--C-:B------:R-:W-:Y:S01]  /*6870*/  FFMA R150, R150, UR7, -R202.reuse ;  /* 0x0000000796967c23 */ /* 0x100fe200080008ca */
[--C-:B------:R-:W-:Y:S01]  /*6880*/  FFMA R151, R151, UR7, -R202.reuse ;  /* 0x0000000797977c23 */ /* 0x100fe200080008ca */
[--C-:B------:R-:W-:Y:S01]  /*6890*/  FFMA R152, R152, UR7, -R195.reuse ;  /* 0x0000000798987c23 */ /* 0x100fe200080008c3 */
[----:B-1----:R-:W-:Y:S01]  /*68a0*/  @!P4 FMUL R199, R199, R199 ;  /* 0x000000c7c7c7c220 */ /* 0x002fe20000400000 */
[----:B------:R-:W-:Y:S01]  /*68b0*/  FSETP.GEU.AND P4, PT, R122, -126, PT ;  /* 0xc2fc00007a00780b */ /* 0x000fe20003f8e000 */
[--C-:B------:R-:W-:Y:S01]  /*68c0*/  FFMA R153, R153, UR7, -R195.reuse ;  /* 0x0000000799997c23 */ /* 0x100fe200080008c3 */
[--C-:B------:R-:W-:Y:S01]  /*68d0*/  FFMA R156, R156, UR7, -R195.reuse ;  /* 0x000000079c9c7c23 */ /* 0x100fe200080008c3 */
[--C-:B------:R-:W-:Y:S01]  /*68e0*/  FFMA R157, R157, UR7, -R195.reuse ;  /* 0x000000079d9d7c23 */ /* 0x100fe200080008c3 */
[----:B------:R-:W-:Y:S01]  /*68f0*/  F2FP.F16.F32.PACK_AB R120, R199, R201 ;  /* 0x000000c9c778723e */ /* 0x000fe200000000ff */
[----:B------:R-:W-:Y:S01]  /*6900*/  @!P5 FMUL R125, R125, 0.5 ;  /* 0x3f0000007d7dd820 */ /* 0x000fe20000400000 */
[--C-:B------:R-:W-:Y:S01]  /*6910*/  FFMA R154, R154, UR7, -R202.reuse ;  /* 0x000000079a9a7c23 */ /* 0x100fe200080008ca */
[----:B---3--:R-:W-:Y:S01]  /*6920*/  @!P6 FMUL R197, R197, R197 ;  /* 0x000000c5c5c5e220 */ /* 0x008fe20000400000 */
[----:B------:R-:W-:Y:S01]  /*6930*/  FSETP.GEU.AND P6, PT, R123, -126, PT ;  /* 0xc2fc00007b00780b */ /* 0x000fe20003fce000 */
[----:B------:R-:W1:Y:S01]  /*6940*/  MUFU.EX2 R200, R125 ;  /* 0x0000007d00c87308 */ /* 0x000e620000000800 */
[--C-:B------:R-:W-:Y:S01]  /*6950*/  FFMA R158, R158, UR7, -R202.reuse ;  /* 0x000000079e9e7c23 */ /* 0x100fe200080008ca */
[--C-:B------:R-:W-:Y:S01]  /*6960*/  FFMA R159, R159, UR7, -R202.reuse ;  /* 0x000000079f9f7c23 */ /* 0x100fe200080008ca */
[--C-:B------:R-:W-:Y:S01]  /*6970*/  FFMA R160, R160, UR7, -R195.reuse ;  /* 0x00000007a0a07c23 */ /* 0x100fe200080008c3 */
[----:B------:R-:W-:Y:S01]  /*6980*/  @!P4 FMUL R122, R122, 0.5 ;  /* 0x3f0000007a7ac820 */ /* 0x000fe20000400000 */
[--C-:B------:R-:W-:Y:S01]  /*6990*/  FFMA R161, R161, UR7, -R195.reuse ;  /* 0x00000007a1a17c23 */ /* 0x100fe200080008c3 */
[--C-:B------:R-:W-:Y:S01]  /*69a0*/  FFMA R164, R164, UR7, -R195.reuse ;  /* 0x00000007a4a47c23 */ /* 0x100fe200080008c3 */
[--C-:B------:R-:W-:Y:S01]  /*69b0*/  FFMA R165, R165, UR7, -R195.reuse ;  /* 0x00000007a5a57c23 */ /* 0x100fe200080008c3 */
[----:B------:R2:W3:Y:S01]  /*69c0*/  MUFU.EX2 R205, R122 ;  /* 0x0000007a00cd7308 */ /* 0x0004e20000000800 */
[--C-:B------:R-:W-:Y:S01]  /*69d0*/  FFMA R162, R162, UR7, -R202.reuse ;  /* 0x00000007a2a27c23 */ /* 0x100fe200080008ca */
[--C-:B------:R-:W-:Y:S01]  /*69e0*/  FFMA R163, R163, UR7, -R202.reuse ;  /* 0x00000007a3a37c23 */ /* 0x100fe200080008ca */
[--C-:B------:R-:W-:Y:S01]  /*69f0*/  FFMA R166, R166, UR7, -R202.reuse ;  /* 0x00000007a6a67c23 */ /* 0x100fe200080008ca */
[----:B------:R-:W-:Y:S01]  /*6a00*/  @!P6 FMUL R123, R123, 0.5 ;  /* 0x3f0000007b7be820 */ /* 0x000fe20000400000 */
[--C-:B------:R-:W-:Y:S01]  /*6a10*/  FFMA R167, R167, UR7, -R202.reuse ;  /* 0x00000007a7a77c23 */ /* 0x100fe200080008ca */
[--C-:B------:R-:W-:Y:S01]  /*6a20*/  FFMA R168, R168, UR7, -R195.reuse ;  /* 0x00000007a8a87c23 */ /* 0x100fe200080008c3 */
[--C-:B------:R-:W-:Y:S01]  /*6a30*/  FFMA R169, R169, UR7, -R195.reuse ;  /* 0x00000007a9a97c23 */ /* 0x100fe200080008c3 */
[----:B------:R-:W4:Y:S01]  /*6a40*/  MUFU.EX2 R206, R123 ;  /* 0x0000007b00ce7308 */ /* 0x000f220000000800 */
[----:B-1----:R-:W-:Y:S01]  /*6a50*/  @!P5 FMUL R200, R200, R200 ;  /* 0x000000c8c8c8d220 */ /* 0x002fe20000400000 */
[----:B------:R-:W-:Y:S01]  /*6a60*/  FSETP.GEU.AND P5, PT, R126, -126, PT ;  /* 0xc2fc00007e00780b */ /* 0x000fe20003fae000 */
[--C-:B------:R-:W-:Y:S01]  /*6a70*/  FFMA R172, R172, UR7, -R195.reuse ;  /* 0x00000007acac7c23 */ /* 0x100fe200080008c3 */
[--C-:B------:R-:W-:Y:S01]  /*6a80*/  FFMA R173, R173, UR7, -R195.reuse ;  /* 0x00000007adad7c23 */ /* 0x100fe200080008c3 */
[--C-:B------:R-:W-:Y:S01]  /*6a90*/  FFMA R170, R170, UR7, -R202.reuse ;  /* 0x00000007aaaa7c23 */ /* 0x100fe200080008ca */
[----:B--2---:R-:W-:Y:S01]  /*6aa0*/  F2FP.F16.F32.PACK_AB R122, R200, R197 ;  /* 0x000000c5c87a723e */ /* 0x004fe200000000ff */
[--C-:B------:R-:W-:Y:S01]  /*6ab0*/  FFMA R171, R171, UR7, -R202.reuse ;  /* 0x00000007abab7c23 */ /* 0x100fe200080008ca */
[--C-:B------:R-:W-:Y:S01]  /*6ac0*/  FFMA R174, R174, UR7, -R202.reuse ;  /* 0x00000007aeae7c23 */ /* 0x100fe200080008ca */
[----:B---3--:R-:W-:Y:S01]  /*6ad0*/  @!P4 FMUL R205, R205, R205 ;  /* 0x000000cdcdcdc220 */ /* 0x008fe20000400000 */
[----:B------:R-:W-:Y:S01]  /*6ae0*/  FSETP.GEU.AND P4, PT, R127, -126, PT ;  /* 0xc2fc00007f00780b */ /* 0x000fe20003f8e000 */
[--C-:B------:R-:W-:Y:S01]  /*6af0*/  FFMA R175, R175, UR7, -R202.reuse ;  /* 0x00000007afaf7c23 */ /* 0x100fe200080008ca */
[--C-:B------:R-:W-:Y:S01]  /*6b00*/  FFMA R176, R176, UR7, -R195.reuse ;  /* 0x00000007b0b07c23 */ /* 0x100fe200080008c3 */
[--C-:B------:R-:W-:Y:S01]  /*6b10*/  FFMA R177, R177, UR7, -R195.reuse ;  /* 0x00000007b1b17c23 */ /* 0x100fe200080008c3 */
[--C-:B------:R-:W-:Y:S01]  /*6b20*/  FFMA R181, R181, UR7, -R195.reuse ;  /* 0x00000007b5b57c23 */ /* 0x100fe200080008c3 */
[----:B------:R-:W-:Y:S01]  /*6b30*/  @!P5 FMUL R126, R126, 0.5 ;  /* 0x3f0000007e7ed820 */ /* 0x000fe20000400000 */
[----:B------:R-:W-:Y:S01]  /*6b40*/  FFMA R180, R180, UR7, -R195 ;  /* 0x00000007b4b47c23 */ /* 0x000fe200080008c3 */
[----:B----4-:R-:W-:Y:S01]  /*6b50*/  @!P6 FMUL R206, R206, R206 ;  /* 0x000000cececee220 */ /* 0x010fe20000400000 */
[----:B------:R-:W-:Y:S01]  /*6b60*/  FSETP.GEU.AND P6, PT, R132, -126, PT ;  /* 0xc2fc00008400780b */ /* 0x000fe20003fce000 */
[----:B------:R-:W1:Y:S01]  /*6b70*/  MUFU.EX2 R203, R126 ;  /* 0x0000007e00cb7308 */ /* 0x000e620000000800 */
[--C-:B------:R-:W-:Y:S01]  /*6b80*/  FFMA R178, R178, UR7, -R202.reuse ;  /* 0x00000007b2b27c23 */ /* 0x100fe200080008ca */
[--C-:B------:R-:W-:Y:S01]  /*6b90*/  FFMA R179, R179, UR7, -R202.reuse ;  /* 0x00000007b3b37c23 */ /* 0x100fe200080008ca */
[----:B------:R-:W-:Y:S01]  /*6ba0*/  F2FP.F16.F32.PACK_AB R121, R206, R205 ;  /* 0x000000cdce79723e */ /* 0x000fe200000000ff */
[----:B------:R-:W-:Y:S01]  /*6bb0*/  @!P4 FMUL R127, R127, 0.5 ;  /* 0x3f0000007f7fc820 */ /* 0x000fe20000400000 */
[--C-:B------:R-:W-:Y:S01]  /*6bc0*/  FFMA R183, R183, UR7, -R202.reuse ;  /* 0x00000007b7b77c23 */ /* 0x100fe200080008ca */
[----:B------:R-:W-:Y:S01]  /*6bd0*/  FFMA R182, R182, UR7, -R202 ;  /* 0x00000007b6b67c23 */ /* 0x000fe200080008ca */
[----:B------:R-:W-:Y:S01]  /*6be0*/  FFMA R198, R198, R17, R201 ;  /* 0x00000011c6c67223 */ /* 0x000fe200000000c9 */
[----:B------:R-:W2:Y:S01]  /*6bf0*/  MUFU.EX2 R204, R127 ;  /* 0x0000007f00cc7308 */ /* 0x000ea20000000800 */
[----:B------:R-:W-:Y:S01]  /*6c00*/  FFMA R19, R196, R19, R205 ;  /* 0x00000013c4137223 */ /* 0x000fe200000000cd */
[----:B------:R-:W-:Y:S01]  /*6c10*/  LEA R17, R7, R18, 0x3 ;  /* 0x0000001207117211 */ /* 0x000fe200078e18ff */
[----:B------:R-:W-:Y:S01]  /*6c20*/  FADD R198, R198, R199 ;  /* 0x000000c7c6c67221 */ /* 0x000fe20000000000 */
[----:B------:R-:W-:Y:S01]  /*6c30*/  @!P6 FMUL R132, R132, 0.5 ;  /* 0x3f0000008484e820 */ /* 0x000fe20000400000 */
[----:B------:R-:W-:Y:S01]  /*6c40*/  FADD R206, R19, R206 ;  /* 0x000000ce13ce7221 */ /* 0x000fe20000000000 */
[----:B------:R-:W-:-:S02]  /*6c50*/  VIADD R15, R15, 0x1 ;  /* 0x000000010f0f7836 */ /* 0x000fc40000000000 */
[----:B------:R-:W-:Y:S01]  /*6c60*/  FADD R197, R198, R197 ;  /* 0x000000c5c6c57221 */ /* 0x000fe20000000000 */
[----:B------:R-:W-:Y:S01]  /*6c70*/  PRMT R17, RZ, 0x654, R17 ;  /* 0x00000654ff117816 */ /* 0x000fe20000000011 */
[----:B-1----:R-:W-:Y:S01]  /*6c80*/  @!P5 FMUL R203, R203, R203 ;  /* 0x000000cbcbcbd220 */ /* 0x002fe20000400000 */
[----:B------:R-:W-:Y:S01]  /*6c90*/  FSETP.GEU.AND P5, PT, R128, -126, PT ;  /* 0xc2fc00008000780b */ /* 0x000fe20003fae000 */
[----:B------:R-:W-:Y:S01]  /*6ca0*/  FADD R197, R197, R200 ;  /* 0x000000c8c5c57221 */ /* 0x000fe20000000000 */
[----:B------:R-:W-:-:S04]  /*6cb0*/  IADD3 R7, R7, 0x1, RZ ;  /* 0x0000000107077810 */ /* 0x000fc80007ffe0ff */
[----:B------:R-:W-:Y:S01]  /*6cc0*/  ISETP.NE.AND P3, PT, R7, 0x4, PT ;  /* 0x000000040700780c */ /* 0x000fe20003f65270 */
[----:B--2---:R-:W-:Y:S01]  /*6cd0*/  @!P4 FMUL R204, R204, R204 ;  /* 0x000000ccccccc220 */ /* 0x004fe20000400000 */
[----:B------:R-:W-:Y:S02]  /*6ce0*/  FSETP.GEU.AND P4, PT, R129, -126, PT ;  /* 0xc2fc00008100780b */ /* 0x000fe40003f8e000 */
[----:B------:R-:W-:Y:S02]  /*6cf0*/  SEL R7, R7, RZ, P3 ;  /* 0x000000ff07077207 */ /* 0x000fe40001800000 */
[----:B------:R-:W-:Y:S01]  /*6d00*/  F2FP.F16.F32.PACK_AB R123, R204, R203 ;  /* 0x000000cbcc7b723e */ /* 0x000fe200000000ff */
[----:B------:R-:W-:Y:S01]  /*6d10*/  @!P5 FMUL R128, R128, 0.5 ;  /* 0x3f0000008080d820 */ /* 0x000fe20000400000 */
[----:B------:R-:W-:Y:S02]  /*6d20*/  FADD R203, R206, R203 ;  /* 0x000000cbcecb7221 */ /* 0x000fe40000000000 */
[----:B------:R-:W-:-:S02]  /*6d30*/  WARPGROUP.ARRIVE ;  /* 0x00000000000079c5 */ /* 0x000fc40000000000 */
[----:B------:R-:W-:-:S03]  /*6d40*/  FADD R203, R203, R204 ;  /* 0x000000cccbcb7221 */ /* 0x000fc60000000000 */
[----:B------:R-:W-:Y:S01]  /*6d50*/  @!P4 FMUL R129, R129, 0.5 ;  /* 0x3f0000008181c820 */ /* 0x000fe20000400000 */
[----:B------:R-:W-:Y:S01]  /*6d60*/  HGMMA.64x192x16.F32 R24, R120, gdesc[UR8].tnspB, R24, gsb0 ;  /* 0x42e0000878187df0 */ /* 0x000fe20008000818 */
[----:B------:R-:W-:Y:S01]  /*6d70*/  UMOV UR10, UR8 ;  /* 0x00000008000a7c82 */ /* 0x000fe20008000000 */
[----:B------:R-:W-:Y:S01]  /*6d80*/  UMOV UR11, 0x40000040 ;  /* 0x40000040000b7882 */ /* 0x000fe20000000000 */
[----:B------:R-:W-:Y:S01]  /*6d90*/  UIADD3 UR8, UR6, 0x100, URZ ;  /* 0x0000010006087890 */ /* 0x000fe2000fffe03f */
[----:B------:R-:W-:Y:S02]  /*6da0*/  WARPGROUP.DEPBAR.LE gsb0, 0x0 ;  /* 0x00008000000079c5 */ /* 0x000fe40000010000 */
[----:B------:R-:W1:Y:S08]  /*6db0*/  MUFU.EX2 R120, R128 ;  /* 0x0000008000787308 */ /* 0x000e700000000800 */
[----:B------:R-:W2:Y:S08]  /*6dc0*/  MUFU.EX2 R121, R129 ;  /* 0x0000008100797308 */ /* 0x000eb00000000800 */
[----:B------:R-:W3:Y:S01]  /*6dd0*/  MUFU.EX2 R123, R132 ;  /* 0x00000084007b7308 */ /* 0x000ee20000000800 */
[----:B-1----:R-:W-:Y:S01]  /*6de0*/  @!P5 FMUL R120, R120, R120 ;  /* 0x000000787878d220 */ /* 0x002fe20000400000 */
[----:B------:R-:W-:Y:S01]  /*6df0*/  FSETP.GEU.AND P5, PT, R133, -126, PT ;  /* 0xc2fc00008500780b */ /* 0x000fe20003fae000 */
[----:B--2---:R-:W-:Y:S01]  /*6e00*/  @!P4 FMUL R121, R121, R121 ;  /* 0x000000797979c220 */ /* 0x004fe20000400000 */
[----:B------:R-:W-:-:S04]  /*6e10*/  FSETP.GEU.AND P4, PT, R130, -126, PT ;  /* 0xc2fc00008200780b */ /* 0x000fc80003f8e000 */
[----:B------:R-:W-:-:S07]  /*6e20*/  F2FP.F16.F32.PACK_AB R124, R121, R120 ;  /* 0x00000078797c723e */ /* 0x000fce00000000ff */
[----:B------:R-:W-:Y:S01]  /*6e30*/  @!P5 FMUL R133, R133, 0.5 ;  /* 0x3f0000008585d820 */ /* 0x000fe20000400000 */
[----:B------:R-:W-:Y:S01]  /*6e40*/  FADD R120, R197, R120 ;  /* 0x00000078c5787221 */ /* 0x000fe20000000000 */
[----:B---3--:R-:W-:Y:S01]  /*6e50*/  @!P6 FMUL R123, R123, R123 ;  /* 0x0000007b7b7be220 */ /* 0x008fe20000400000 */
[----:B------:R-:W-:Y:S01]  /*6e60*/  FSETP.GEU.AND P6, PT, R131, -126, PT ;  /* 0xc2fc00008300780b */ /* 0x000fe20003fce000 */
[----:B------:R-:W1:Y:S01]  /*6e70*/  MUFU.EX2 R208, R133 ;  /* 0x0000008500d07308 */ /* 0x000e620000000800 */
[----:B------:R-:W-:Y:S01]  /*6e80*/  FADD R120, R120, R121 ;  /* 0x0000007978787221 */ /* 0x000fe20000000000 */
[----:B------:R-:W-:-:S06]  /*6e90*/  @!P4 FMUL R130, R130, 0.5 ;  /* 0x3f0000008282c820 */ /* 0x000fcc0000400000 */
[----:B------:R-:W2:Y:S04]  /*6ea0*/  MUFU.EX2 R122, R130 ;  /* 0x00000082007a7308 */ /* 0x000ea80000000800 */
[----:B------:R-:W-:-:S04]  /*6eb0*/  @!P6 FMUL R131, R131, 0.5 ;  /* 0x3f0000008383e820 */ /* 0x000fc80000400000 */
[----:B------:R-:W3:Y:S01]  /*6ec0*/  MUFU.EX2 R207, R131 ;  /* 0x0000008300cf7308 */ /* 0x000ee20000000800 */
[----:B-1----:R-:W-:Y:S01]  /*6ed0*/  @!P5 FMUL R208, R208, R208 ;  /* 0x000000d0d0d0d220 */ /* 0x002fe20000400000 */
[----:B------:R-:W-:-:S04]  /*6ee0*/  FSETP.GEU.AND P5, PT, R134, -126, PT ;  /* 0xc2fc00008600780b */ /* 0x000fc80003fae000 */
[----:B------:R-:W-:Y:S01]  /*6ef0*/  F2FP.F16.F32.PACK_AB R126, R208, R123 ;  /* 0x0000007bd07e723e */ /* 0x000fe200000000ff */
[----:B------:R-:W-:Y:S01]  /*6f00*/  FADD R123, R120, R123 ;  /* 0x0000007b787b7221 */ /* 0x000fe20000000000 */
[----:B--2---:R-:W-:Y:S01]  /*6f10*/  @!P4 FMUL R122, R122, R122 ;  /* 0x0000007a7a7ac220 */ /* 0x004fe20000400000 */
[----:B------:R-:W-:Y:S02]  /*6f20*/  FSETP.GEU.AND P4, PT, R135, -126, PT ;  /* 0xc2fc00008700780b */ /* 0x000fe40003f8e000 */
[----:B------:R-:W-:-:S04]  /*6f30*/  FADD R123, R123, R208 ;  /* 0x000000d07b7b7221 */ /* 0x000fc80000000000 */
[----:B------:R-:W-:Y:S01]  /*6f40*/  @!P5 FMUL R134, R134, 0.5 ;  /* 0x3f0000008686d820 */ /* 0x000fe20000400000 */
[----:B---3--:R-:W-:Y:S01]  /*6f50*/  @!P6 FMUL R207, R207, R207 ;  /* 0x000000cfcfcfe220 */ /* 0x008fe20000400000 */
[----:B------:R-:W-:Y:S02]  /*6f60*/  FSETP.GEU.AND P6, PT, R140, -126, PT ;  /* 0xc2fc00008c00780b */ /* 0x000fe40003fce000 */
[----:B------:R-:W1:Y:S02]  /*6f70*/  MUFU.EX2 R209, R134 ;  /* 0x0000008600d17308 */ /* 0x000e640000000800 */
[----:B------:R-:W-:Y:S01]  /*6f80*/  F2FP.F16.F32.PACK_AB R125, R207, R122 ;  /* 0x0000007acf7d723e */ /* 0x000fe200000000ff */
[----:B------:R-:W-:Y:S01]  /*6f90*/  @!P4 FMUL R135, R135, 0.5 ;  /* 0x3f0000008787c820 */ /* 0x000fe20000400000 */
[----:B------:R-:W-:-:S04]  /*6fa0*/  FADD R122, R203, R122 ;  /* 0x0000007acb7a7221 */ /* 0x000fc80000000000 */
[----:B------:R-:W2:Y:S01]  /*6fb0*/  MUFU.EX2 R210, R135 ;  /* 0x0000008700d27308 */ /* 0x000ea20000000800 */
[----:B------:R-:W-:Y:S02]  /*6fc0*/  FADD R122, R122, R207 ;  /* 0x000000cf7a7a7221 */ /* 0x000fe40000000000 */
[----:B------:R-:W-:Y:S01]  /*6fd0*/  @!P6 FMUL R140, R140, 0.5 ;  /* 0x3f0000008c8ce820 */ /* 0x000fe20000400000 */
[----:B-1----:R-:W-:Y:S01]  /*6fe0*/  @!P5 FMUL R209, R209, R209 ;  /* 0x000000d1d1d1d220 */ /* 0x002fe20000400000 */
[----:B------:R-:W-:Y:S01]  /*6ff0*/  FSETP.GEU.AND P5, PT, R136, -126, PT ;  /* 0xc2fc00008800780b */ /* 0x000fe20003fae000 */
[----:B--2---:R-:W-:Y:S01]  /*7000*/  @!P4 FMUL R210, R210, R210 ;  /* 0x000000d2d2d2c220 */ /* 0x004fe20000400000 */
[----:B------:R-:W-:-:S04]  /*7010*/  FSETP.GEU.AND P4, PT, R137, -126, PT ;  /* 0xc2fc00008900780b */ /* 0x000fc80003f8e000 */
[----:B------:R-:W-:-:S07]  /*7020*/  F2FP.F16.F32.PACK_AB R127, R210, R209 ;  /* 0x000000d1d27f723e */ /* 0x000fce00000000ff */
[----:B------:R-:W-:Y:S01]  /*7030*/  @!P5 FMUL R136, R136, 0.5 ;  /* 0x3f0000008888d820 */ /* 0x000fe20000400000 */
[----:B------:R-:W-:Y:S01]  /*7040*/  FADD R209, R122, R209 ;  /* 0x000000d17ad17221 */ /* 0x000fe20000000000 */
[----:B------:R-:W-:-:S03]  /*7050*/  WARPGROUP.ARRIVE ;  /* 0x00000000000079c5 */ /* 0x000fc60000000000 */
[----:B------:R-:W-:Y:S01]  /*7060*/  FADD R209, R209, R210 ;  /* 0x000000d2d1d17221 */ /* 0x000fe20000000000 */
[----:B------:R-:W-:Y:S02]  /*7070*/  @!P4 FMUL R137, R137, 0.5 ;  /* 0x3f0000008989c820 */ /* 0x000fe40000400000 */
[----:B------:R-:W-:Y:S01]  /*7080*/  HGMMA.64x192x16.F32 R24, R124, gdesc[UR8].tnspB, R24, gsb0 ;  /* 0x42e000087c187df0 */ /* 0x000fe20008000818 */
[----:B------:R-:W-:Y:S01]  /*7090*/  UMOV UR10, UR8 ;  /* 0x00000008000a7c82 */ /* 0x000fe20008000000 */
[----:B------:R-:W-:Y:S01]  /*70a0*/  UMOV UR11, 0x40000040 ;  /* 0x40000040000b7882 */ /* 0x000fe20000000000 */
[----:B------:R-:W-:Y:S01]  /*70b0*/  UIADD3 UR8, UR6, 0x180, URZ ;  /* 0x0000018006087890 */ /* 0x000fe2000fffe03f */
[----:B------:R-:W-:Y:S02]  /*70c0*/  WARPGROUP.DEPBAR.LE gsb0, 0x0 ;  /* 0x00008000000079c5 */ /* 0x000fe40000010000 */
[----:B------:R-:W1:Y:S08]  /*70d0*/  MUFU.EX2 R124, R136 ;  /* 0x00000088007c7308 */ /* 0x000e700000000800 */
[----:B------:R2:W3:Y:S08]  /*70e0*/  MUFU.EX2 R125, R137 ;  /* 0x00000089007d7308 */ /* 0x0004f00000000800 */
[----:B------:R-:W4:Y:S01]  /*70f0*/  MUFU.EX2 R127, R140 ;  /* 0x0000008c007f7308 */ /* 0x000f220000000800 */
[----:B-1----:R-:W-:Y:S01]  /*7100*/  @!P5 FMUL R124, R124, R124 ;  /* 0x0000007c7c7cd220 */ /* 0x002fe20000400000 */
[----:B------:R-:W-:Y:S01]  /*7110*/  FSETP.GEU.AND P5, PT, R141, -126, PT ;  /* 0xc2fc00008d00780b */ /* 0x000fe20003fae000 */
[----:B--2---:R-:W-:Y:S01]  /*7120*/  FFMA R137, R155, UR7, -R202 ;  /* 0x000000079b897c23 */ /* 0x004fe200080008ca */
[----:B------:R-:W-:Y:S01]  /*7130*/  UMOV UR7, 0x40000040 ;  /* 0x4000004000077882 */ /* 0x000fe20000000000 */
[----:B---3--:R-:W-:Y:S01]  /*7140*/  @!P4 FMUL R125, R125, R125 ;  /* 0x0000007d7d7dc220 */ /* 0x008fe20000400000 */
[----:B------:R-:W-:-:S04]  /*7150*/  FSETP.GEU.AND P4, PT, R138, -126, PT ;  /* 0xc2fc00008a00780b */ /* 0x000fc80003f8e000 */
[----:B------:R-:W-:-:S05]  /*7160*/  F2FP.F16.F32.PACK_AB R128, R125, R124 ;  /* 0x0000007c7d80723e */ /* 0x000fca00000000ff */
[----:B------:R-:W-:Y:S01]  /*7170*/  @!P5 FMUL R141, R141, 0.5 ;  /* 0x3f0000008d8dd820 */ /* 0x000fe20000400000 */
[----:B------:R-:W-:Y:S01]  /*7180*/  FADD R124, R123, R124 ;  /* 0x0000007c7b7c7221 */ /* 0x000fe20000000000 */
[----:B----4-:R-:W-:Y:S01]  /*7190*/  @!P6 FMUL R127, R127, R127 ;  /* 0x0000007f7f7fe220 */ /* 0x010fe20000400000 */
        /* <DEDUP_REMOVED lines=137> */
[----:B------:R-:W-:Y:S02]  /*7a30*/  UIADD3 UR8, UR6, 0x300, URZ ;  /* 0x0000030006087890 */ /* 0x000fe4000fffe03f */
        /* <DEDUP_REMOVED lines=96> */
[----:B------:R-:W-:Y:S03]  /*8040*/  HGMMA.64x192x16.F32 R24, R144, gdesc[UR8].tnspB, R24, gsb0 ;  /* 0x42e0000890187df0 */ /* 0x000fe60008000818 */
        /* <DEDUP_REMOVED lines=22> */
[----:B--2---:R-:W-:Y:S01]  /*81b0*/  @!P4 FMUL R147, R147, R147 ;  /* 0x000000939393c220 */ /* 0x004fe20000400000 */
[----:B------:R-:W-:-:S07]  /*81c0*/  FSETP.GEU.AND P4, PT, R182, -126, PT ;  /* 0xc2fc0000b600780b */ /* 0x000fce0003f8e000 */
[----:B------:R-:W-:Y:S01]  /*81d0*/  @!P5 FMUL R183, R183, 0.5 ;  /* 0x3f000000b7b7d820 */ /* 0x000fe20000400000 */
[----:B---3--:R-:W-:-:S03]  /*81e0*/  @!P6 FMUL R166, R166, R166 ;  /* 0x000000a6a6a6e220 */ /* 0x008fc60000400000 */
[----:B------:R-:W1:Y:S02]  /*81f0*/  MUFU.EX2 R164, R183 ;  /* 0x000000b700a47308 */ /* 0x000e640000000800 */
[----:B------:R-:W-:Y:S01]  /*8200*/  F2FP.F16.F32.PACK_AB R149, R166, R147 ;  /* 0x00000093a695723e */ /* 0x000fe200000000ff */
[----:B------:R-:W-:Y:S01]  /*8210*/  @!P4 FMUL R182, R182, 0.5 ;  /* 0x3f000000b6b6c820 */ /* 0x000fe20000400000 */
[----:B------:R-:W-:-:S04]  /*8220*/  FADD R147, R162, R147 ;  /* 0x00000093a2937221 */ /* 0x000fc80000000000 */
[----:B------:R-:W2:Y:S01]  /*8230*/  MUFU.EX2 R167, R182 ;  /* 0x000000b600a77308 */ /* 0x000ea20000000800 */
[----:B------:R-:W-:Y:S01]  /*8240*/  FADD R166, R147, R166 ;  /* 0x000000a693a67221 */ /* 0x000fe20000000000 */
[----:B-1----:R-:W-:Y:S01]  /*8250*/  @!P5 FMUL R164, R164, R164 ;  /* 0x000000a4a4a4d220 */ /* 0x002fe20000400000 */
[----:B--2---:R-:W-:Y:S01]  /*8260*/  @!P4 FMUL R167, R167, R167 ;  /* 0x000000a7a7a7c220 */ /* 0x004fe20000400000 */
[----:B------:R-:W-:-:S03]  /*8270*/  ISETP.NE.AND P4, PT, R15, 0x4, PT ;  /* 0x000000040f00780c */ /* 0x000fc60003f85270 */
[----:B------:R-:W-:Y:S01]  /*8280*/  FADD R19, R166, R167 ;  /* 0x000000a7a6137221 */ /* 0x000fe20000000000 */
[----:B------:R-:W-:Y:S02]  /*8290*/  F2FP.F16.F32.PACK_AB R151, R164, R167 ;  /* 0x000000a7a497723e */ /* 0x000fe400000000ff */
[----:B------:R-:W-:Y:S01]  /*82a0*/  SEL R121, RZ, 0x1, P4 ;  /* 0x00000001ff797807 */ /* 0x000fe20002000000 */
[----:B------:R-:W-:Y:S01]  /*82b0*/  FADD R19, R19, R164 ;  /* 0x000000a413137221 */ /* 0x000fe20000000000 */
[----:B------:R-:W-:Y:S01]  /*82c0*/  WARPGROUP.ARRIVE ;  /* 0x00000000000079c5 */ /* 0x000fe20000000000 */
[----:B------:R-:W-:Y:S02]  /*82d0*/  SEL R15, R15, RZ, P4 ;  /* 0x000000ff0f0f7207 */ /* 0x000fe40002000000 */
[----:B------:R-:W-:-:S03]  /*82e0*/  LOP3.LUT R4, R4, R121, RZ, 0x3c, !PT ;  /* 0x0000007904047212 */ /* 0x000fc600078e3cff */
[----:B------:R-:W-:Y:S03]  /*82f0*/  HGMMA.64x192x16.F32 R24, R148, gdesc[UR4].tnspB, R24, gsb0 ;  /* 0x42e0000494187df0 */ /* 0x000fe60008000818 */
[----:B------:R-:W-:Y:S02]  /*8300*/  WARPGROUP.DEPBAR.LE gsb0, 0x0 ;  /* 0x00008000000079c5 */ /* 0x000fe40000010000 */
[----:B------:R1:W-:Y:S02]  /*8310*/  SYNCS.ARRIVE.TRANS64.RED.A1T0 RZ, [R17+URZ], RZ ;  /* 0x000000ff11ff79a7 */ /* 0x0003e4000810043f */
[----:B-1----:R-:W-:-:S04]  /*8320*/  FADD R17, R144, R165 ;  /* 0x000000a590117221 */ /* 0x002fc80000000000 */
[----:B------:R-:W-:Y:S01]  /*8330*/  FADD R17, R17, R146 ;  /* 0x0000009211117221 */ /* 0x000fe20000000000 */
[----:B------:R-:W-:Y:S06]  /*8340*/  @P2 BRA `(.L_x_31) ;  /* 0x0000000000d82947 */ /* 0x000fec0003800000 */
[----:B------:R-:W-:Y:S01]  /*8350*/  ISETP.LT.OR P2, PT, R8, 0x1, !P0 ;  /* 0x000000010800780c */ /* 0x000fe20004741670 */
[----:B------:R-:W-:-:S12]  /*8360*/  BSSY B0, `(.L_x_32) ;  /* 0x0000033000007945 */ /* 0x000fd80003800000 */
[----:B------:R-:W-:Y:S05]  /*8370*/  @P2 BRA `(.L_x_33) ;  /* 0x0000000000c42947 */ /* 0x000fea0003800000 */
[----:B------:R-:W-:Y:S02]  /*8380*/  ISETP.NE.AND P3, PT, R0, RZ, PT ;  /* 0x000000ff0000720c */ /* 0x000fe40003f65270 */
[----:B------:R-:W-:Y:S02]  /*8390*/  LEA R120, R5, R2, 0x3 ;  /* 0x0000000205787211 */ /* 0x000fe400078e18ff */
[----:B------:R-:W-:-:S09]  /*83a0*/  SHF.L.U32 R121, R6, 0x1f, RZ ;  /* 0x0000001f06797819 */ /* 0x000fd200000006ff */
.L_x_34:
        /* <DEDUP_REMOVED lines=10> */
.L_x_35:
        /* <DEDUP_REMOVED lines=10> */
[----:B------:R-:W-:Y:S01]  /*84f0*/  UMOV UR28, UR36 ;  /* 0x00000024001c7c82 */ /* 0x000fe20008000000 */
[----:B------:R-:W-:Y:S01]  /*8500*/  UMOV UR29, UR37 ;  /* 0x00000025001d7c82 */ /* 0x000fe20008000000 */
[----:B------:R-:W-:Y:S01]  /*8510*/  UMOV UR18, 0x40 ;  /* 0x0000004000127882 */ /* 0x000fe20000000000 */
[----:B------:R-:W-:Y:S01]  /*8520*/  UMOV UR20, UR36 ;  /* 0x0000002400147c82 */ /* 0x000fe20008000000 */
[----:B------:R-:W-:Y:S01]  /*8530*/  UIADD3 UR25, UR25, 0x36000, URZ ;  /* 0x0003600019197890 */ /* 0x000fe2000fffe03f */
[----:B------:R-:W-:Y:S01]  /*8540*/  ISETP.NE.AND P2, PT, R5, 0x4, PT ;  /* 0x000000040500780c */ /* 0x000fe20003f45270 */
[----:B------:R-:W-:Y:S01]  /*8550*/  USHF.L.U32 UR27, UR27, 0x7, URZ ;  /* 0x000000071b1b7899 */ /* 0x000fe2000800063f */
[----:B------:R-:W-:Y:S01]  /*8560*/  IADD3 R9, R9, 0x1, RZ ;  /* 0x0000000109097810 */ /* 0x000fe20007ffe0ff */
        /* <DEDUP_REMOVED lines=9> */
[----:B------:R-:W-:Y:S01]  /*8600*/  UMOV UR10, 0x80 ;  /* 0x00000080000a7882 */ /* 0x000fe20000000000 */
[----:B------:R-:W-:Y:S01]  /*8610*/  UMOV UR12, UR36 ;  /* 0x00000024000c7c82 */ /* 0x000fe20008000000 */
[----:B------:R-:W-:Y:S01]  /*8620*/  UMOV UR13, UR37 ;  /* 0x00000025000d7c82 */ /* 0x000fe20008000000 */
[----:B------:R-:W-:Y:S01]  /*8630*/  UMOV UR9, UR25 ;  /* 0x0000001900097c82 */ /* 0x000fe20008000000 */
[----:B------:R1:W-:Y:S01]  /*8640*/  UTMALDG.4D [UR24], [UR6], desc[UR30] ;  /* 0x00001e18060075b4 */ /* 0x0003e20008019000 */
[----:B------:R-:W-:Y:S01]  /*8650*/  UMOV UR11, UR27 ;  /* 0x0000001b000b7c82 */ /* 0x000fe20008000000 */
[----:B------:R1:W-:Y:S01]  /*8660*/  UTMALDG.4D [UR16], [UR6], desc[UR30] ;  /* 0x00001e10060075b4 */ /* 0x0003e20008019000 */
[----:B------:R1:W-:Y:S02]  /*8670*/  UTMALDG.4D [UR8], [UR6], desc[UR30] ;  /* 0x00001e08060075b4 */ /* 0x0003e40008019000 */
[----:B-1----:R-:W-:Y:S01]  /*8680*/  NOP ;  /* 0x0000000000007918 */ /* 0x002fe20000000000 */
.L_x_33:
[----:B------:R-:W-:Y:S05]  /*8690*/  BSYNC B0 ;  /* 0x0000000000007941 */ /* 0x000fea0003800000 */
.L_x_32:
[----:B------:R-:W-:-:S07]  /*86a0*/  IADD3 R8, R8, -0x1, RZ ;  /* 0xffffffff08087810 */ /* 0x000fce0007ffe0ff */
.L_x_31:
[----:B------:R-:W-:Y:S01]  /*86b0*/  IADD3 R14, R14, 0x80, RZ ;  /* 0x000000800e0e7810 */ /* 0x000fe20007ffe0ff */
[----:B------:R-:W-:Y:S01]  /*86c0*/  IMAD.MOV.U32 R197, RZ, RZ, R192 ;  /* 0x000000ffffc57224 */ /* 0x000fe200078e00c0 */
[----:B------:R-:W-:Y:S01]  /*86d0*/  MOV R195, R193 ;  /* 0x000000c100c37202 */ /* 0x000fe20000000f00 */
[----:B------:R-:W-:Y:S06]  /*86e0*/  @P1 BRA `(.L_x_36) ;  /* 0xffffffc800281947 */ /* 0x000fec000383ffff */
.L_x_24:
[----:B------:R-:W-:-:S13]  /*86f0*/  ISETP.GE.AND P1, PT, R194, 0x1, PT ;  /* 0x00000001c200780c */ /* 0x000fda0003f26270 */
[----:B------:R-:W-:Y:S05]  /*8700*/  @!P1 BRA `(.L_x_37) ;  /* 0x0000004000dc9947 */ /* 0x000fea0003800000 */
[----:B------:R-:W-:Y:S02]  /*8710*/  MOV R196, R192 ;  /* 0x000000c000c47202 */ /* 0x000fe40000000f00 */
[----:B------:R-:W-:Y:S02]  /*8720*/  MOV R195, R193 ;  /* 0x000000c100c37202 */ /* 0x000fe40000000f00 */
[----:B------:R-:W-:-:S07]  /*8730*/  LOP3.LUT R197, R16, 0x1f, RZ, 0xc0, !PT ;  /* 0x0000001f10c57812 */ /* 0x000fce00078ec0ff */
.L_x_51:
[----:B------:R-:W-:Y:S01]  /*8740*/  IMAD R121, R15, 0x8, R2 ;  /* 0x000000080f797824 */ /* 0x000fe200078e0202 */
[----:B-1----:R-:W-:-:S07]  /*8750*/  SHF.L.U32 R120, R4, 0x1f, RZ ;  /* 0x0000001f04787819 */ /* 0x002fce00000006ff */
.L_x_38:
[----:B-1----:R1:W2:Y:S02]  /*8760*/  SYNCS.PHASECHK.TRANS64.TRYWAIT P1, [R121+URZ+0x36000], R120 ;  /* 0x03600078790075a7 */ /* 0x0022a4000802017f */
[----:B--2---:R-:W-:Y:S05]  /*8770*/  @!P1 NANOSLEEP.SYNCS 0x989680 ;  /* 0x009896800000995d */ /* 0x004fea0003900000 */
[----:B------:R-:W2:Y:S02]  /*8780*/  @!P1 SYNCS.PHASECHK.TRANS64 P1, [R121+URZ+0x36000], R120 ;  /* 0x03600078790095a7 */ /* 0x000ea4000802007f */
[----:B--2---:R-:W-:Y:S05]  /*8790*/  @!P1 BRA `(.L_x_38) ;  /* 0xfffffffc00f09947 */ /* 0x004fea000383ffff */
[----:B------:R-:W-:Y:S05]  /*87a0*/  WARPSYNC.ALL ;  /* 0x0000000000007948 */ /* 0x000fea0003800000 */
[----:B------:R-:W-:Y:S01]  /*87b0*/  MOV R192, UR14 ;  /* 0x0000000e00c07c02 */ /* 0x000fe20008000f00 */
[----:B-1----:R-:W-:Y:S01]  /*87c0*/  WARPGROUP.ARRIVE ;  /* 0x00000000000079c5 */ /* 0x002fe20000000000 */
[----:B------:R-:W-:Y:S01]  /*87d0*/  MOV R193, 0x40000040 ;  /* 0x4000004000c17802 */ /* 0x000fe20000000f00 */
[----:B------:R-:W-:Y:S01]  /*87e0*/  IMAD.MOV.U32 R199, RZ, RZ, 0x40000040 ;  /* 0x40000040ffc77424 */ /* 0x000fe200078e00ff */
[----:B------:R-:W-:Y:S01]  /*87f0*/  R2UR UR8, R190 ;  /* 0x00000000be0872ca */ /* 0x000fe200000e0000 */
[----:B------:R-:W-:Y:S01]  /*8800*/  IMAD R192, R15, 0xc00, R192 ;  /* 0x00000c000fc07824 */ /* 0x000fe200078e02c0 */
[----:B------:R-:W-:Y:S01]  /*8810*/  R2UR UR11, R193 ;  /* 0x00000000c10b72ca */ /* 0x000fe200000e0000 */
[----:B------:R-:W-:Y:S01]  /*8820*/  IMAD.MOV.U32 R193, RZ, RZ, 0x40000040 ;  /* 0x40000040ffc17424 */ /* 0x000fe200078e00ff */
[----:B------:R-:W-:-:S02]  /*8830*/  R2UR UR9, R191 ;  /* 0x00000000bf0972ca */ /* 0x000fc400000e0000 */
[C---:B------:R-:W-:Y:S02]  /*8840*/  R2UR UR10, R192.reuse ;  /* 0x00000000c00a72ca */ /* 0x040fe400000e0000 */
[----:B------:R-:W-:Y:S02]  /*8850*/  IADD3 R198, R192, 0x2, RZ ;  /* 0x00000002c0c67810 */ /* 0x000fe40007ffe0ff */
[----:B------:R-:W-:Y:S02]  /*8860*/  R2UR UR7, R193 ;  /* 0x00000000c10772ca */ /* 0x000fe400000e0000 */
[----:B------:R-:W-:-:S07]  /*8870*/  ISETP.NE.AND P1, PT, R10, RZ, PT ;  /* 0x000000ff0a00720c */ /* 0x000fce0003f25270 */
[----:B------:R-:W-:Y:S01]  /*8880*/  HGMMA.64x128x16.F32 R120, gdesc[UR8], RZ, !UPT, gsb0 ;  /* 0x01e00000087879f0 */ /* 0x000fe2000c0008ff */
[----:B------:R-:W-:Y:S02]  /*8890*/  R2UR UR10, R198 ;  /* 0x00000000c60a72ca */ /* 0x000fe400000e0000 */
[----:B------:R-:W-:Y:S02]  /*88a0*/  R2UR UR11, R199 ;  /* 0x00000000c70b72ca */ /* 0x000fe400000e0000 */
[----:B------:R-:W-:Y:S02]  /*88b0*/  R2UR UR8, R188 ;  /* 0x00000000bc0872ca */ /* 0x000fe400000e0000 */
[----:B------:R-:W-:Y:S02]  /*88c0*/  R2UR UR9, R189 ;  /* 0x00000000bd0972ca */ /* 0x000fe400000e0000 */
[----:B------:R-:W-:Y:S02]  /*88d0*/  IADD3 R198, R192, 0x4, RZ ;  /* 0x00000004c0c67810 */ /* 0x000fe40007ffe0ff */
[----:B------:R-:W-:Y:S01]  /*88e0*/  MOV R199, 0x40000040 ;  /* 0x4000004000c77802 */ /* 0x000fe20000000f00 */
[----:B------:R-:W-:-:S02]  /*88f0*/  WARPGROUP.DEPBAR.LE gsb0, 0x0 ;  /* 0x00008000000079c5 */ /* 0x000fc40000010000 */
[----:B------:R-:W-:-:S06]  /*8900*/  WARPGROUP.ARRIVE ;  /* 0x00000000000079c5 */ /* 0x000fcc0000000000 */
[----:B------:R-:W-:Y:S01]  /*8910*/  HGMMA.64x128x16.F32 R120, gdesc[UR8], R120, gsb0 ;  /* 0x01e00000087879f0 */ /* 0x000fe20008000878 */
[----:B------:R-:W-:Y:S02]  /*8920*/  R2UR UR10, R198 ;  /* 0x00000000c60a72ca */ /* 0x000fe400000e0000 */
[----:B------:R-:W-:Y:S01]  /*8930*/  R2UR UR11, R199 ;  /* 0x00000000c70b72ca */ /* 0x000fe200000e0000 */
[----:B------:R-:W-:Y:S01]  /*8940*/  IMAD.MOV.U32 R199, RZ, RZ, 0x40000040 ;  /* 0x40000040ffc77424 */ /* 0x000fe200078e00ff */
[----:B------:R-:W-:Y:S02]  /*8950*/  R2UR UR8, R186 ;  /* 0x00000000ba0872ca */ /* 0x000fe400000e0000 */
[----:B------:R-:W-:Y:S02]  /*8960*/  R2UR UR9, R187 ;  /* 0x00000000bb0972ca */ /* 0x000fe400000e0000 */
[----:B------:R-:W-:Y:S01]  /*8970*/  IADD3 R198, R192, 0x6, RZ ;  /* 0x00000006c0c67810 */ /* 0x000fe20007ffe0ff */
[----:B------:R-:W-:-:S02]  /*8980*/  WARPGROUP.DEPBAR.LE gsb0, 0x0 ;  /* 0x00008000000079c5 */ /* 0x000fc40000010000 */
[----:B------:R-:W-:-:S08]  /*8990*/  WARPGROUP.ARRIVE ;  /* 0x00000000000079c5 */ /* 0x000fd00000000000 */
[----:B------:R-:W-:Y:S01]  /*89a0*/  HGMMA.64x128x16.F32 R120, gdesc[UR8], R120, gsb0 ;  /* 0x01e00000087879f0 */ /* 0x000fe20008000878 */
        /* <DEDUP_REMOVED lines=32> */
[----:B------:R-:W-:Y:S02]  /*8bb0*/  IADD3 R198, R192, 0x406, RZ ;  /* 0x00000406c0c67810 */ /* 0x000fe40007ffe0ff */
[----:B------:R-:W-:-:S02]  /*8bc0*/  R2UR UR59, R199 ;  /* 0x00000000c73b72ca */ /* 0x000fc400000e0000 */
[----:B------:R-:W-:Y:S02]  /*8bd0*/  R2UR UR58, R198 ;  /* 0x00000000c63a72ca */ /* 0x000fe400000e0000 */
[----:B------:R-:W-:Y:S02]  /*8be0*/  IADD3 R198, R192, 0x800, RZ ;  /* 0x00000800c0c67810 */ /* 0x000fe40007ffe0ff */
[----:B------:R-:W-:Y:S02]  /*8bf0*/  MOV R199, 0x40000040 ;  /* 0x4000004000c77802 */ /* 0x000fe40000000f00 */
[----:B------:R-:W-:Y:S02]  /*8c00*/  R2UR UR54, R198 ;  /* 0x00000000c63672ca */ /* 0x000fe400000e0000 */
[----:B------:R-:W-:Y:S01]  /*8c10*/  R2UR UR55, R199 ;  /* 0x00000000c73772ca */ /* 0x000fe200000e0000 */
[----:B------:R-:W-:Y:S01]  /*8c20*/  IMAD.MOV.U32 R199, RZ, RZ, 0x40000040 ;  /* 0x40000040ffc77424 */ /* 0x000fe200078e00ff */
[----:B------:R-:W-:-:S04]  /*8c30*/  IADD3 R198, R192, 0x802, RZ ;  /* 0x00000802c0c67810 */ /* 0x000fc80007ffe0ff */
[----:B------:R-:W-:Y:S02]  /*8c40*/  R2UR UR50, R198 ;  /* 0x00000000c63272ca */ /* 0x000fe400000e0000 */
[----:B------:R-:W-:Y:S02]  /*8c50*/  R2UR UR51, R199 ;  /* 0x00000000c73372ca */ /* 0x000fe400000e0000 */
[----:B------:R-:W-:Y:S02]  /*8c60*/  IADD3 R198, R192, 0x804, RZ ;  /* 0x00000804c0c67810 */ /* 0x000fe40007ffe0ff */
[----:B------:R-:W-:Y:S02]  /*8c70*/  MOV R199, 0x40000040 ;  /* 0x4000004000c77802 */ /* 0x000fe40000000f00 */
[----:B------:R-:W-:Y:S02]  /*8c80*/  R2UR UR46, R198 ;  /* 0x00000000c62e72ca */ /* 0x000fe400000e0000 */
[----:B------:R-:W-:-:S02]  /*8c90*/  R2UR UR47, R199 ;  /* 0x00000000c72f72ca */ /* 0x000fc400000e0000 */
[----:B------:R-:W-:-:S04]  /*8ca0*/  IADD3 R192, R192, 0x806, RZ ;  /* 0x00000806c0c07810 */ /* 0x000fc80007ffe0ff */
        /* <DEDUP_REMOVED lines=21> */
[----:B------:R-:W-:Y:S01]  /*8e00*/  ISETP.LT.OR P2, PT, R8, 0x1, !P0 ;  /* 0x000000010800780c */ /* 0x000fe20004741670 */
[----:B------:R-:W-:-:S12]  /*8e10*/  BSSY B0, `(.L_x_40) ;  /* 0x0000033000007945 */ /* 0x000fd80003800000 */
[----:B------:R-:W-:Y:S05]  /*8e20*/  @P2 BRA `(.L_x_41) ;  /* 0x0000000000c42947 */ /* 0x000fea0003800000 */
[----:B------:R-:W-:Y:S02]  /*8e30*/  ISETP.NE.AND P3, PT, R0, RZ, PT ;  /* 0x000000ff0000720c */ /* 0x000fe40003f65270 */
[----:B------:R-:W-:Y:S02]  /*8e40*/  LEA R192, R5, R2, 0x3 ;  /* 0x0000000205c07211 */ /* 0x000fe400078e18ff */
[----:B------:R-:W-:-:S09]  /*8e50*/  SHF.L.U32 R193, R6, 0x1f, RZ ;  /* 0x0000001f06c17819 */ /* 0x000fd200000006ff */
.L_x_42:
        /* <DEDUP_REMOVED lines=10> */
.L_x_43:
[----:B-12---:R-:W-:Y:S01]  /*8f00*/  IMAD R193, R5, 0xc000, R2 ;  /* 0x0000c00005c17824 */ /* 0x006fe200078e0202 */
        /* <DEDUP_REMOVED lines=15> */
[----:B------:R-:W-:-:S02]  /*9000*/  USHF.L.U32 UR27, UR27, 0x7, URZ ;  /* 0x000000071b1b7899 */ /* 0x000fc4000800063f */
        /* <DEDUP_REMOVED lines=19> */
.L_x_41:
[----:B------:R-:W-:Y:S05]  /*9140*/  BSYNC B0 ;  /* 0x0000000000007941 */ /* 0x000fea0003800000 */
.L_x_40:
[----:B------:R-:W-:-:S07]  /*9150*/  VIADD R8, R8, 0xffffffff ;  /* 0xffffffff08087836 */ /* 0x000fce0000000000 */
.L_x_39:
[C---:B------:R-:W-:Y:S01]  /*9160*/  IADD3 R192, R14.reuse, 0x1, RZ ;  /* 0x000000010ec07810 */ /* 0x040fe20007ffe0ff */
[----:B------:R-:W-:Y:S05]  /*9170*/  WARPSYNC.ALL ;  /* 0x0000000000007948 */ /* 0x000fea0003800000 */
[----:B------:R-:W-:Y:S01]  /*9180*/  IADD3 R198, R14, 0x8, RZ ;  /* 0x000000080ec67810 */ /* 0x000fe20007ffe0ff */
[----:B------:R-:W-:Y:S01]  /*9190*/  ULDC UR6, c[0x0][0x604] ;  /* 0x0001810000067ab9 */ /* 0x000fe20000000800 */
[-C--:B------:R-:W-:Y:S01]  /*91a0*/  ISETP.GE.AND P3, PT, R3, R192.reuse, PT ;  /* 0x000000c00300720c */ /* 0x080fe20003f66270 */
[----:B------:R-:W-:Y:S01]  /*91b0*/  VIADD R15, R15, 0x1 ;  /* 0x000000010f0f7836 */ /* 0x000fe20000000000 */
[----:B------:R-:W-:Y:S01]  /*91c0*/  ISETP.GE.AND P4, PT, R11, R192, PT ;  /* 0x000000c00b00720c */ /* 0x000fe20003f86270 */
[----:B------:R-:W-:Y:S01]  /*91d0*/  BSSY B0, `(.L_x_44) ;  /* 0x0000163000007945 */ /* 0x000fe20003800000 */
[----:B------:R-:W-:-:S02]  /*91e0*/  ISETP.GE.AND P2, PT, R3, R198, PT ;  /* 0x000000c60300720c */ /* 0x000fc40003f46270 */
[----:B------:R-:W-:Y:S01]  /*91f0*/  ISETP.GE.AND P6, PT, R11, R198, PT ;  /* 0x000000c60b00720c */ /* 0x000fe20003fc6270 */
[C---:B------:R-:W-:Y:S01]  /*9200*/  VIADD R198, R14.reuse, 0x10 ;  /* 0x000000100ec67836 */ /* 0x040fe20000000000 */
[----:B------:R-:W-:Y:S02]  /*9210*/  IADD3 R192, R14, 0x9, RZ ;  /* 0x000000090ec07810 */ /* 0x000fe40007ffe0ff */
[----:B------:R-:W-:Y:S02]  /*9220*/  FSEL R121, R121, -INF , P3 ;  /* 0xff80000079797808 */ /* 0x000fe40001800000 */
[-C--:B------:R-:W-:Y:S02]  /*9230*/  ISETP.GE.AND P5, PT, R3, R192.reuse, PT ;  /* 0x000000c00300720c */ /* 0x080fe40003fa6270 */
[----:B------:R-:W-:Y:S02]  /*9240*/  ISETP.GE.AND P3, PT, R11, R192, PT ;  /* 0x000000c00b00720c */ /* 0x000fe40003f66270 */
[----:B------:R-:W-:-:S02]  /*9250*/  FSEL R123, R123, -INF , P4 ;  /* 0xff8000007b7b7808 */ /* 0x000fc40002000000 */
[----:B------:R-:W-:Y:S02]  /*9260*/  FSEL R124, R124, -INF , P2 ;  /* 0xff8000007c7c7808 */ /* 0x000fe40001000000 */
[C---:B------:R-:W-:Y:S02]  /*9270*/  IADD3 R192, R14.reuse, 0x11, RZ ;  /* 0x000000110ec07810 */ /* 0x040fe40007ffe0ff */
[-C--:B------:R-:W-:Y:S02]  /*9280*/  ISETP.GE.AND P4, PT, R3, R198.reuse, PT ;  /* 0x000000c60300720c */ /* 0x080fe40003f86270 */
[----:B------:R-:W-:Y:S02]  /*9290*/  ISETP.GE.AND P2, PT, R11, R198, PT ;  /* 0x000000c60b00720c */ /* 0x000fe40003f46270 */
[----:B------:R-:W-:Y:S02]  /*92a0*/  IADD3 R198, R14, 0x18, RZ ;  /* 0x000000180ec67810 */ /* 0x000fe40007ffe0ff */
[----:B------:R-:W-:-:S02]  /*92b0*/  FSEL R126, R126, -INF , P6 ;  /* 0xff8000007e7e7808 */ /* 0x000fc40003000000 */
[----:B------:R-:W-:Y:S02]  /*92c0*/  FSEL R125, R125, -INF , P5 ;  /* 0xff8000007d7d7808 */ /* 0x000fe40002800000 */
[-C--:B------:R-:W-:Y:S02]  /*92d0*/  ISETP.GE.AND P6, PT, R3, R192.reuse, PT ;  /* 0x000000c00300720c */ /* 0x080fe40003fc6270 */
[----:B------:R-:W-:Y:S02]  /*92e0*/  ISETP.GE.AND P5, PT, R11, R192, PT ;  /* 0x000000c00b00720c */ /* 0x000fe40003fa6270 */
[----:B------:R-:W-:Y:S02]  /*92f0*/  FSEL R127, R127, -INF , P3 ;  /* 0xff8000007f7f7808 */ /* 0x000fe40001800000 */
[----:B------:R-:W-:Y:S02]  /*9300*/  FSEL R128, R128, -INF , P4 ;  /* 0xff80000080807808 */ /* 0x000fe40002000000 */
[----:B------:R-:W-:-:S02]  /*9310*/  IADD3 R192, R14, 0x19, RZ ;  /* 0x000000190ec07810 */ /* 0x000fc40007ffe0ff */
[-C--:B------:R-:W-:Y:S02]  /*9320*/  ISETP.GE.AND P3, PT, R3, R198.reuse, PT ;  /* 0x000000c60300720c */ /* 0x080fe40003f66270 */
[----:B------:R-:W-:Y:S01]  /*9330*/  ISETP.GE.AND P4, PT, R11, R198, PT ;  /* 0x000000c60b00720c */ /* 0x000fe20003f86270 */
[----:B------:R-:W-:Y:S01]  /*9340*/  VIADD R198, R14, 0x20 ;  /* 0x000000200ec67836 */ /* 0x000fe20000000000 */
[----:B------:R-:W-:Y:S02]  /*9350*/  FSEL R130, R130, -INF , P2 ;  /* 0xff80000082827808 */ /* 0x000fe40001000000 */
[----:B------:R-:W-:Y:S02]  /*9360*/  FSEL R129, R129, -INF , P6 ;  /* 0xff80000081817808 */ /* 0x000fe40003000000 */
[-C--:B------:R-:W-:Y:S02]  /*9370*/  ISETP.GE.AND P2, PT, R3, R192.reuse, PT ;  /* 0x000000c00300720c */ /* 0x080fe40003f46270 */
[----:B------:R-:W-:-:S02]  /*9380*/  ISETP.GE.AND P6, PT, R11, R192, PT ;  /* 0x000000c00b00720c */ /* 0x000fc40003fc6270 */
[----:B------:R-:W-:Y:S02]  /*9390*/  IADD3 R192, R14, 0x21, RZ ;  /* 0x000000210ec07810 */ /* 0x000fe40007ffe0ff */
[----:B------:R-:W-:Y:S02]  /*93a0*/  FSEL R131, R131, -INF , P5 ;  /* 0xff80000083837808 */ /* 0x000fe40002800000 */
[----:B------:R-:W-:Y:S02]  /*93b0*/  FSEL R132, R132, -INF , P3 ;  /* 0xff80000084847808 */ /* 0x000fe40001800000 */
[-C--:B------:R-:W-:Y:S02]  /*93c0*/  ISETP.GE.AND P5, PT, R3, R198.reuse, PT ;  /* 0x000000c60300720c */ /* 0x080fe40003fa6270 */
[----:B------:R-:W-:Y:S02]  /*93d0*/  ISETP.GE.AND P3, PT, R11, R198, PT ;  /* 0x000000c60b00720c */ /* 0x000fe40003f66270 */
[----:B------:R-:W-:-:S02]  /*93e0*/  IADD3 R198, R14, 0x28, RZ ;  /* 0x000000280ec67810 */ /* 0x000fc40007ffe0ff */
[----:B------:R-:W-:Y:S02]  /*93f0*/  FSEL R134, R134, -INF , P4 ;  /* 0xff80000086867808 */ /* 0x000fe40002000000 */
[----:B------:R-:W-:Y:S02]  /*9400*/  FSEL R133, R133, -INF , P2 ;  /* 0xff80000085857808 */ /* 0x000fe40001000000 */
[-C--:B------:R-:W-:Y:S02]  /*9410*/  ISETP.GE.AND P4, PT, R3, R192.reuse, PT ;  /* 0x000000c00300720c */ /* 0x080fe40003f86270 */
[----:B------:R-:W-:Y:S02]  /*9420*/  ISETP.GE.AND P2, PT, R11, R192, PT ;  /* 0x000000c00b00720c */ /* 0x000fe40003f46270 */
[----:B------:R-:W-:Y:S02]  /*9430*/  IADD3 R192, R14, 0x29, RZ ;  /* 0x000000290ec07810 */ /* 0x000fe40007ffe0ff */
[----:B------:R-:W-:-:S02]  /*9440*/  FSEL R135, R135, -INF , P6 ;  /* 0xff80000087877808 */ /* 0x000fc40003000000 */
[----:B------:R-:W-:Y:S02]  /*9450*/  FSEL R136, R136, -INF , P5 ;  /* 0xff80000088887808 */ /* 0x000fe40002800000 */
[-C--:B------:R-:W-:Y:S02]  /*9460*/  ISETP.GE.AND P6, PT, R3, R198.reuse, PT ;  /* 0x000000c60300720c */ /* 0x080fe40003fc6270 */
[----:B------:R-:W-:Y:S01]  /*9470*/  ISETP.GE.AND P5, PT, R11, R198, PT ;  /* 0x000000c60b00720c */ /* 0x000fe20003fa6270 */
[----:B------:R-:W-:Y:S01]  /*9480*/  VIADD R198, R14, 0x30 ;  /* 0x000000300ec67836 */ /* 0x000fe20000000000 */
[----:B------:R-:W-:Y:S02]  /*9490*/  FSEL R138, R138, -INF , P3 ;  /* 0xff8000008a8a7808 */ /* 0x000fe40001800000 */
[----:B------:R-:W-:Y:S02]  /*94a0*/  FSEL R137, R137, -INF , P4 ;  /* 0xff80000089897808 */ /* 0x000fe40002000000 */
[----:B------:R-:W-:-:S02]  /*94b0*/  ISETP.GE.AND P3, PT, R3, R192, PT ;  /* 0x000000c00300720c */ /* 0x000fc40003f66270 */
[----:B------:R-:W-:Y:S02]  /*94c0*/  ISETP.GE.AND P4, PT, R11, R192, PT ;  /* 0x000000c00b00720c */ /* 0x000fe40003f86270 */
[----:B------:R-:W-:Y:S02]  /*94d0*/  IADD3 R192, R14, 0x31, RZ ;  /* 0x000000310ec07810 */ /* 0x000fe40007ffe0ff */
        /* <DEDUP_REMOVED lines=13> */
[----:B------:R-:W-:Y:S01]  /*95b0*/  ISETP.GE.AND P2, PT, R11, R200, PT ;  /* 0x000000c80b00720c */ /* 0x000fe20003f46270 */
[----:B------:R-:W-:Y:S01]  /*95c0*/  VIADD R200, R14, 0x40 ;  /* 0x000000400ec87836 */ /* 0x000fe20000000000 */
[----:B------:R-:W-:Y:S02]  /*95d0*/  FSEL R146, R146, -INF , P6 ;  /* 0xff80000092927808 */ /* 0x000fe40003000000 */
[----:B------:R-:W-:-:S02]  /*95e0*/  FSEL R145, R145, -INF , P5 ;  /* 0xff80000091917808 */ /* 0x000fc40002800000 */
[-C--:B------:R-:W-:Y:S02]  /*95f0*/  ISETP.GE.AND P6, PT, R3, R192.reuse, PT ;  /* 0x000000c00300720c */ /* 0x080fe40003fc6270 */
[C---:B------:R-:W-:Y:S02]  /*9600*/  ISETP.GE.AND P5, PT, R11.reuse, R192, PT ;  /* 0x000000c00b00720c */ /* 0x040fe40003fa6270 */
[----:B------:R-:W-:Y:S02]  /*9610*/  IADD3 R192, R14, 0x41, RZ ;  /* 0x000000410ec07810 */ /* 0x000fe40007ffe0ff */
[----:B------:R-:W-:Y:S02]  /*9620*/  FSEL R141, R148, -INF , P4 ;  /* 0xff800000948d7808 */ /* 0x000fe40002000000 */
[----:B------:R-:W-:Y:S02]  /*9630*/  ISETP.GE.AND P4, PT, R11, R200, PT ;  /* 0x000000c80b00720c */ /* 0x000fe40003f86270 */
[----:B------:R-:W-:-:S02]  /*9640*/  FSEL R150, R150, -INF , P2 ;  /* 0xff80000096967808 */ /* 0x000fc40001000000 */
[----:B------:R-:W-:Y:S02]  /*9650*/  ISETP.GE.AND P2, PT, R3, R192, PT ;  /* 0x000000c00300720c */ /* 0x000fe40003f46270 */
[----:B------:R-:W-:Y:S02]  /*9660*/  FSEL R147, R147, -INF , P3 ;  /* 0xff80000093937808 */ /* 0x000fe40001800000 */
[C---:B------:R-:W-:Y:S02]  /*9670*/  ISETP.GE.AND P3, PT, R3.reuse, R200, PT ;  /* 0x000000c80300720c */ /* 0x040fe40003f66270 */
[----:B------:R-:W-:Y:S02]  /*9680*/  IADD3 R148, R14, 0x48, RZ ;  /* 0x000000480e947810 */ /* 0x000fe40007ffe0ff */
[----:B------:R-:W-:Y:S02]  /*9690*/  FSEL R154, R154, -INF , P4 ;  /* 0xff8000009a9a7808 */ /* 0x000fe40002000000 */
[----:B------:R-:W-:-:S02]  /*96a0*/  ISETP.GE.AND P4, PT, R3, R14, PT ;  /* 0x0000000e0300720c */ /* 0x000fc40003f86270 */
[----:B------:R-:W-:Y:S02]  /*96b0*/  FSEL R153, R153, -INF , P2 ;  /* 0xff80000099997808 */ /* 0x000fe40001000000 */
[----:B------:R-:W-:Y:S02]  /*96c0*/  ISETP.GE.AND P2, PT, R11, R14, PT ;  /* 0x0000000e0b00720c */ /* 0x000fe40003f46270 */
[----:B------:R-:W-:Y:S02]  /*96d0*/  FSEL R199, R149, -INF , P6 ;  /* 0xff80000095c77808 */ /* 0x000fe40003000000 */
[----:B------:R-:W-:Y:S02]  /*96e0*/  FSEL R151, R151, -INF , P5 ;  /* 0xff80000097977808 */ /* 0x000fe40002800000 */
[----:B------:R-:W-:Y:S02]  /*96f0*/  FSEL R152, R152, -INF , P3 ;  /* 0xff80000098987808 */ /* 0x000fe40001800000 */
[----:B------:R-:W-:Y:S01]  /*9700*/  ISETP.GE.AND P6, PT, R11, R192, PT ;  /* 0x000000c00b00720c */ /* 0x000fe20003fc6270 */
[----:B------:R-:W-:Y:S01]  /*9710*/  VIADD R192, R14, 0x50 ;  /* 0x000000500ec07836 */ /* 0x000fe20000000000 */
[----:B------:R-:W-:-:S02]  /*9720*/  ISETP.GE.AND P5, PT, R3, R148, PT ;  /* 0x000000940300720c */ /* 0x000fc40003fa6270 */
[----:B------:R-:W-:Y:S02]  /*9730*/  ISETP.GE.AND P3, PT, R11, R148, PT ;  /* 0x000000940b00720c */ /* 0x000fe40003f66270 */
[----:B------:R-:W-:Y:S02]  /*9740*/  IADD3 R148, R14, 0x49, RZ ;  /* 0x000000490e947810 */ /* 0x000fe40007ffe0ff */
[----:B------:R-:W-:Y:S02]  /*9750*/  FSEL R149, R120, -INF , P4 ;  /* 0xff80000078957808 */ /* 0x000fe40002000000 */
[----:B------:R-:W-:Y:S02]  /*9760*/  FSEL R201, R122, -INF , P2 ;  /* 0xff8000007ac97808 */ /* 0x000fe40001000000 */
[----:B------:R-:W-:Y:S02]  /*9770*/  FSEL R155, R155, -INF , P6 ;  /* 0xff8000009b9b7808 */ /* 0x000fe40003000000 */
[----:B------:R-:W-:-:S02]  /*9780*/  ISETP.GE.AND P6, PT, R3, R148, PT ;  /* 0x000000940300720c */ /* 0x000fc40003fc6270 */
[----:B------:R-:W-:Y:S02]  /*9790*/  ISETP.GE.AND P4, PT, R11, R148, PT ;  /* 0x000000940b00720c */ /* 0x000fe40003f86270 */
        /* <DEDUP_REMOVED lines=28> */
[----:B------:R-:W-:-:S02]  /*9960*/  IADD3 R120, R14, 0x51, RZ ;  /* 0x000000510e787810 */ /* 0x000fc40007ffe0ff */
[----:B------:R-:W-:Y:S02]  /*9970*/  FMNMX R122, R141, R122, !PT ;  /* 0x0000007a8d7a7209 */ /* 0x000fe40007800000 */
[----:B------:R-:W-:Y:S02]  /*9980*/  FMNMX R148, R150, R193, !PT ;  /* 0x000000c196947209 */ /* 0x000fe40007800000 */
[----:B------:R-:W-:Y:S02]  /*9990*/  FSEL R156, R156, -INF , P5 ;  /* 0xff8000009c9c7808 */ /* 0x000fe40002800000 */
[----:B------:R-:W-:Y:S02]  /*99a0*/  FSEL R158, R158, -INF , P3 ;  /* 0xff8000009e9e7808 */ /* 0x000fe40001800000 */
[----:B------:R-:W-:Y:S02]  /*99b0*/  FSEL R157, R157, -INF , P6 ;  /* 0xff8000009d9d7808 */ /* 0x000fe40003000000 */
[----:B------:R-:W-:-:S02]  /*99c0*/  ISETP.GE.AND P5, PT, R3, R192, PT ;  /* 0x000000c00300720c */ /* 0x000fc40003fa6270 */
[-C--:B------:R-:W-:Y:S02]  /*99d0*/  ISETP.GE.AND P3, PT, R3, R120.reuse, PT ;  /* 0x000000780300720c */ /* 0x080fe40003f66270 */
[----:B------:R-:W-:Y:S02]  /*99e0*/  ISETP.GE.AND P6, PT, R11, R120, PT ;  /* 0x000000780b00720c */ /* 0x000fe40003fc6270 */
[----:B------:R-:W-:Y:S02]  /*99f0*/  IADD3 R120, R14, 0x58, RZ ;  /* 0x000000580e787810 */ /* 0x000fe40007ffe0ff */
[----:B------:R-:W-:Y:S02]  /*9a00*/  FMNMX R193, R199, R122, !PT ;  /* 0x0000007ac7c17209 */ /* 0x000fe40007800000 */
[----:B------:R-:W-:Y:S02]  /*9a10*/  FMNMX R203, R151, R148, !PT ;  /* 0x0000009497cb7209 */ /* 0x000fe40007800000 */
[----:B------:R-:W-:-:S02]  /*9a20*/  FSEL R159, R159, -INF , P4 ;  /* 0xff8000009f9f7808 */ /* 0x000fc40002000000 */
[----:B------:R-:W-:Y:S02]  /*9a30*/  FSEL R160, R160, -INF , P5 ;  /* 0xff800000a0a07808 */ /* 0x000fe40002800000 */
[----:B------:R-:W-:Y:S02]  /*9a40*/  ISETP.GE.AND P2, PT, R11, R192, PT ;  /* 0x000000c00b00720c */ /* 0x000fe40003f46270 */
[-C--:B------:R-:W-:Y:S02]  /*9a50*/  ISETP.GE.AND P4, PT, R3, R120.reuse, PT ;  /* 0x000000780300720c */ /* 0x080fe40003f86270 */
[----:B------:R-:W-:Y:S02]  /*9a60*/  ISETP.GE.AND P5, PT, R11, R120, PT ;  /* 0x000000780b00720c */ /* 0x000fe40003fa6270 */
[----:B------:R-:W-:Y:S02]  /*9a70*/  FMNMX R122, R152, R193, !PT ;  /* 0x000000c1987a7209 */ /* 0x000fe40007800000 */
[----:B------:R-:W-:-:S02]  /*9a80*/  IADD3 R120, R14, 0x59, RZ ;  /* 0x000000590e787810 */ /* 0x000fc40007ffe0ff */
[----:B------:R-:W-:Y:S02]  /*9a90*/  FMNMX R148, R154, R203, !PT ;  /* 0x000000cb9a947209 */ /* 0x000fe40007800000 */
[----:B------:R-:W-:Y:S02]  /*9aa0*/  FSEL R162, R162, -INF , P2 ;  /* 0xff800000a2a27808 */ /* 0x000fe40001000000 */
[----:B------:R-:W-:Y:S02]  /*9ab0*/  FSEL R161, R161, -INF , P3 ;  /* 0xff800000a1a17808 */ /* 0x000fe40001800000 */
[----:B------:R-:W-:Y:S02]  /*9ac0*/  FMNMX R193, R153, R122, !PT ;  /* 0x0000007a99c17209 */ /* 0x000fe40007800000 */
[-C--:B------:R-:W-:Y:S02]  /*9ad0*/  ISETP.GE.AND P2, PT, R3, R120.reuse, PT ;  /* 0x000000780300720c */ /* 0x080fe40003f46270 */
[----:B------:R-:W-:Y:S01]  /*9ae0*/  ISETP.GE.AND P3, PT, R11, R120, PT ;  /* 0x000000780b00720c */ /* 0x000fe20003f66270 */
[----:B------:R-:W-:Y:S01]  /*9af0*/  VIADD R120, R14, 0x60 ;  /* 0x000000600e787836 */ /* 0x000fe20000000000 */
[----:B------:R-:W-:-:S02]  /*9b00*/  FMNMX R203, R155, R148, !PT ;  /* 0x000000949bcb7209 */ /* 0x000fc40007800000 */
[----:B------:R-:W-:Y:S02]  /*9b10*/  FMNMX R122, R156, R193, !PT ;  /* 0x000000c19c7a7209 */ /* 0x000fe40007800000 */
[----:B------:R-:W-:Y:S02]  /*9b20*/  FMNMX R148, R158, R203, !PT ;  /* 0x000000cb9e947209 */ /* 0x000fe40007800000 */
[----:B------:R-:W-:Y:S02]  /*9b30*/  FSEL R163, R163, -INF , P6 ;  /* 0xff800000a3a37808 */ /* 0x000fe40003000000 */
[----:B------:R-:W-:Y:S02]  /*9b40*/  FSEL R164, R164, -INF , P4 ;  /* 0xff800000a4a47808 */ /* 0x000fe40002000000 */
[-C--:B------:R-:W-:Y:S02]  /*9b50*/  ISETP.GE.AND P6, PT, R3, R120.reuse, PT ;  /* 0x000000780300720c */ /* 0x080fe40003fc6270 */
[----:B------:R-:W-:-:S02]  /*9b60*/  ISETP.GE.AND P4, PT, R11, R120, PT ;  /* 0x000000780b00720c */ /* 0x000fc40003f86270 */
[----:B------:R-:W-:Y:S02]  /*9b70*/  IADD3 R120, R14, 0x61, RZ ;  /* 0x000000610e787810 */ /* 0x000fe40007ffe0ff */
[----:B------:R-:W-:Y:S02]  /*9b80*/  FMNMX R193, R157, R122, !PT ;  /* 0x0000007a9dc17209 */ /* 0x000fe40007800000 */
[----:B------:R-:W-:Y:S02]  /*9b90*/  FMNMX R203, R159, R148, !PT ;  /* 0x000000949fcb7209 */ /* 0x000fe40007800000 */
[----:B------:R-:W-:Y:S02]  /*9ba0*/  FSEL R166, R166, -INF , P5 ;  /* 0xff800000a6a67808 */ /* 0x000fe40002800000 */
[----:B------:R-:W-:Y:S02]  /*9bb0*/  FSEL R165, R165, -INF , P2 ;  /* 0xff800000a5a57808 */ /* 0x000fe40001000000 */
[----:B------:R-:W-:-:S02]  /*9bc0*/  ISETP.GE.AND P5, PT, R3, R120, PT ;  /* 0x000000780300720c */ /* 0x000fc40003fa6270 */
[----:B------:R-:W-:Y:S02]  /*9bd0*/  ISETP.GE.AND P2, PT, R11, R120, PT ;  /* 0x000000780b00720c */ /* 0x000fe40003f46270 */
[----:B------:R-:W-:Y:S02]  /*9be0*/  FMNMX R122, R160, R193, !PT ;  /* 0x000000c1a07a7209 */ /* 0x000fe40007800000 */
[----:B------:R-:W-:Y:S02]  /*9bf0*/  IADD3 R120, R14, 0x68, RZ ;  /* 0x000000680e787810 */ /* 0x000fe40007ffe0ff */
[----:B------:R-:W-:Y:S02]  /*9c00*/  FMNMX R148, R162, R203, !PT ;  /* 0x000000cba2947209 */ /* 0x000fe40007800000 */
[----:B------:R-:W-:Y:S02]  /*9c10*/  FSEL R167, R167, -INF , P3 ;  /* 0xff800000a7a77808 */ /* 0x000fe40001800000 */
[----:B------:R-:W-:-:S02]  /*9c20*/  FSEL R168, R168, -INF , P6 ;  /* 0xff800000a8a87808 */ /* 0x000fc40003000000 */
[----:B------:R-:W-:Y:S02]  /*9c30*/  FMNMX R193, R161, R122, !PT ;  /* 0x0000007aa1c17209 */ /* 0x000fe40007800000 */
[-C--:B------:R-:W-:Y:S02]  /*9c40*/  ISETP.GE.AND P3, PT, R3, R120.reuse, PT ;  /* 0x000000780300720c */ /* 0x080fe40003f66270 */
[----:B------:R-:W-:Y:S02]  /*9c50*/  ISETP.GE.AND P6, PT, R11, R120, PT ;  /* 0x000000780b00720c */ /* 0x000fe40003fc6270 */
[----:B------:R-:W-:Y:S02]  /*9c60*/  FMNMX R203, R163, R148, !PT ;  /* 0x00000094a3cb7209 */ /* 0x000fe40007800000 */
[----:B------:R-:W-:Y:S02]  /*9c70*/  IADD3 R120, R14, 0x69, RZ ;  /* 0x000000690e787810 */ /* 0x000fe40007ffe0ff */
[----:B------:R-:W-:-:S02]  /*9c80*/  FMNMX R122, R164, R193, !PT ;  /* 0x000000c1a47a7209 */ /* 0x000fc40007800000 */
        /* <DEDUP_REMOVED lines=8> */
[----:B------:R-:W-:Y:S02]  /*9d10*/  FSEL R171, R171, -INF , P2 ;  /* 0xff800000abab7808 */ /* 0x000fe40001000000 */
[----:B------:R-:W-:Y:S02]  /*9d20*/  FSEL R172, R172, -INF , P3 ;  /* 0xff800000acac7808 */ /* 0x000fe40001800000 */
[-C--:B------:R-:W-:Y:S02]  /*9d30*/  ISETP.GE.AND P2, PT, R3, R120.reuse, PT ;  /* 0x000000780300720c */ /* 0x080fe40003f46270 */
[----:B------:R-:W-:Y:S02]  /*9d40*/  ISETP.GE.AND P3, PT, R11, R120, PT ;  /* 0x000000780b00720c */ /* 0x000fe40003f66270 */
[----:B------:R-:W-:-:S02]  /*9d50*/  FMNMX R122, R168, R193, !PT ;  /* 0x000000c1a87a7209 */ /* 0x000fc40007800000 */
[----:B------:R-:W-:Y:S02]  /*9d60*/  IADD3 R120, R14, 0x71, RZ ;  /* 0x000000710e787810 */ /* 0x000fe40007ffe0ff */
[----:B------:R-:W-:Y:S02]  /*9d70*/  FMNMX R148, R170, R203, !PT ;  /* 0x000000cbaa947209 */ /* 0x000fe40007800000 */
[----:B------:R-:W-:Y:S02]  /*9d80*/  FSEL R174, R174, -INF , P6 ;  /* 0xff800000aeae7808 */ /* 0x000fe40003000000 */
[----:B------:R-:W-:Y:S02]  /*9d90*/  FSEL R173, R173, -INF , P4 ;  /* 0xff800000adad7808 */ /* 0x000fe40002000000 */
[----:B------:R-:W-:Y:S02]  /*9da0*/  FMNMX R193, R169, R122, !PT ;  /* 0x0000007aa9c17209 */ /* 0x000fe40007800000 */
        /* <DEDUP_REMOVED lines=10> */
[----:B------:R-:W-:Y:S02]  /*9e50*/  IADD3 R120, R14, 0x79, RZ ;  /* 0x000000790e787810 */ /* 0x000fe40007ffe0ff */
[----:B------:R-:W-:Y:S02]  /*9e60*/  FMNMX R193, R173, R122, !PT ;  /* 0x0000007aadc17209 */ /* 0x000fe40007800000 */
[----:B------:R-:W-:-:S02]  /*9e70*/  FSEL R178, R178, -INF , P3 ;  /* 0xff800000b2b27808 */ /* 0x000fc40001800000 */
[----:B------:R-:W-:Y:S02]  /*9e80*/  FMNMX R203, R175, R148, !PT ;  /* 0x00000094afcb7209 */ /* 0x000fe40007800000 */
[----:B------:R-:W-:Y:S02]  /*9e90*/  FSEL R177, R177, -INF , P6 ;  /* 0xff800000b1b17808 */ /* 0x000fe40003000000 */
[-C--:B------:R-:W-:Y:S02]  /*9ea0*/  ISETP.GE.AND P3, PT, R3, R120.reuse, PT ;  /* 0x000000780300720c */ /* 0x080fe40003f66270 */
[----:B------:R-:W-:Y:S02]  /*9eb0*/  ISETP.GE.AND P6, PT, R11, R120, PT ;  /* 0x000000780b00720c */ /* 0x000fe40003fc6270 */
[----:B------:R-:W-:Y:S02]  /*9ec0*/  FMNMX R120, R176, R193, !PT ;  /* 0x000000c1b0787209 */ /* 0x000fe40007800000 */
[----:B------:R-:W-:-:S02]  /*9ed0*/  FSEL R179, R179, -INF , P4 ;  /* 0xff800000b3b37808 */ /* 0x000fc40002000000 */
[----:B------:R-:W-:Y:S02]  /*9ee0*/  FMNMX R122, R178, R203, !PT ;  /* 0x000000cbb27a7209 */ /* 0x000fe40007800000 */
[----:B------:R-:W-:Y:S02]  /*9ef0*/  FSEL R180, R180, -INF , P5 ;  /* 0xff800000b4b47808 */ /* 0x000fe40002800000 */
[----:B------:R-:W-:Y:S02]  /*9f00*/  FMNMX R193, R177, R120, !PT ;  /* 0x00000078b1c17209 */ /* 0x000fe40007800000 */
[----:B------:R-:W-:Y:S02]  /*9f10*/  FSEL R182, R182, -INF , P2 ;  /* 0xff800000b6b67808 */ /* 0x000fe40001000000 */
[----:B------:R-:W-:Y:S02]  /*9f20*/  FMNMX R203, R179, R122, !PT ;  /* 0x0000007ab3cb7209 */ /* 0x000fe40007800000 */
[----:B------:R-:W-:-:S02]  /*9f30*/  FSEL R181, R181, -INF , P3 ;  /* 0xff800000b5b57808 */ /* 0x000fc40001800000 */
[----:B------:R-:W-:Y:S02]  /*9f40*/  FMNMX R120, R180, R193, !PT ;  /* 0x000000c1b4787209 */ /* 0x000fe40007800000 */
[----:B------:R-:W-:Y:S02]  /*9f50*/  FSEL R183, R183, -INF , P6 ;  /* 0xff800000b7b77808 */ /* 0x000fe40003000000 */
[----:B------:R-:W-:Y:S02]  /*9f60*/  FMNMX R122, R182, R203, !PT ;  /* 0x000000cbb67a7209 */ /* 0x000fe40007800000 */
[----:B------:R-:W-:Y:S02]  /*9f70*/  FMNMX R120, R181, R120, !PT ;  /* 0x00000078b5787209 */ /* 0x000fe40007800000 */
[----:B------:R-:W-:-:S03]  /*9f80*/  FMNMX R122, R183, R122, !PT ;  /* 0x0000007ab77a7209 */ /* 0x000fc60007800000 */
[----:B------:R-:W1:Y:S04]  /*9f90*/  SHFL.BFLY PT, R193, R120, 0x1, 0x1f ;  /* 0x0c201f0078c17f89 */ /* 0x000e6800000e0000 */
[----:B------:R-:W2:Y:S01]  /*9fa0*/  SHFL.BFLY PT, R203, R122, 0x1, 0x1f ;  /* 0x0c201f007acb7f89 */ /* 0x000ea200000e0000 */
[----:B-1----:R-:W-:Y:S02]  /*9fb0*/  FMNMX R148, R120, R193, !PT ;  /* 0x000000c178947209 */ /* 0x002fe40007800000 */
[----:B--2---:R-:W-:-:S03]  /*9fc0*/  FMNMX R203, R122, R203, !PT ;  /* 0x000000cb7acb7209 */ /* 0x004fc60007800000 */
[----:B------:R-:W1:Y:S04]  /*9fd0*/  SHFL.BFLY PT, R193, R148, 0x2, 0x1f ;  /* 0x0c401f0094c17f89 */ /* 0x000e6800000e0000 */
[----:B------:R-:W2:Y:S01]  /*9fe0*/  SHFL.BFLY PT, R200, R203, 0x2, 0x1f ;  /* 0x0c401f00cbc87f89 */ /* 0x000ea200000e0000 */
[----:B-1----:R-:W-:Y:S02]  /*9ff0*/  FMNMX R192, R148, R193, !PT ;  /* 0x000000c194c07209 */ /* 0x002fe40007800000 */
[----:B------:R-:W-:Y:S02]  /*a000*/  LEA R148, R7, R18, 0x3 ;  /* 0x0000001207947211 */ /* 0x000fe400078e18ff */
[----:B--2---:R-:W-:Y:S02]  /*a010*/  FMNMX R193, R203, R200, !PT ;  /* 0x000000c8cbc17209 */ /* 0x004fe40007800000 */
[----:B------:R-:W-:-:S02]  /*a020*/  FSETP.NEU.AND P2, PT, R192, -INF , PT ;  /* 0xff800000c000780b */ /* 0x000fc40003f4d000 */
[C---:B------:R-:W-:Y:S02]  /*a030*/  FSETP.NEU.AND P3, PT, R193.reuse, -INF , PT ;  /* 0xff800000c100780b */ /* 0x040fe40003f6d000 */
[----:B------:R-:W-:Y:S02]  /*a040*/  FSEL R202, R192, RZ, P2 ;  /* 0x000000ffc0ca7208 */ /* 0x000fe40001000000 */
[----:B------:R-:W-:Y:S02]  /*a050*/  FSEL R204, R193, RZ, P3 ;  /* 0x000000ffc1cc7208 */ /* 0x000fe40001800000 */
[----:B------:R-:W-:Y:S01]  /*a060*/  PRMT R148, RZ, 0x654, R148 ;  /* 0x00000654ff947816 */ /* 0x000fe20000000094 */
[----:B------:R-:W-:Y:S01]  /*a070*/  FADD R120, -R202, R196 ;  /* 0x000000c4ca787221 */ /* 0x000fe20000000100 */
[----:B------:R-:W-:Y:S01]  /*a080*/  ISETP.NE.AND P2, PT, R15, 0x4, PT ;  /* 0x000000040f00780c */ /* 0x000fe20003f45270 */
[----:B------:R-:W-:Y:S01]  /*a090*/  FADD R122, -R204, R195 ;  /* 0x000000c3cc7a7221 */ /* 0x000fe20000000100 */
[----:B------:R1:W-:Y:S01]  /*a0a0*/  SYNCS.ARRIVE.TRANS64.RED.A1T0 RZ, [R148+URZ], RZ ;  /* 0x000000ff94ff79a7 */ /* 0x0003e2000810043f */
[----:B------:R-:W-:Y:S01]  /*a0b0*/  FMUL R120, R120, UR6 ;  /* 0x0000000678787c20 */ /* 0x000fe20008400000 */
[----:B------:R-:W-:Y:S01]  /*a0c0*/  SEL R195, RZ, 0x1, P2 ;  /* 0x00000001ffc37807 */ /* 0x000fe20001000000 */
[----:B------:R-:W-:Y:S01]  /*a0d0*/  FMUL R122, R122, UR6 ;  /* 0x000000067a7a7c20 */ /* 0x000fe20008400000 */
[----:B------:R-:W-:-:S02]  /*a0e0*/  IADD3 R7, R7, 0x1, RZ ;  /* 0x0000000107077810 */ /* 0x000fc40007ffe0ff */
[----:B------:R-:W-:Y:S02]  /*a0f0*/  FSETP.GEU.AND P3, PT, R120, -126, PT ;  /* 0xc2fc00007800780b */ /* 0x000fe40003f6e000 */
[----:B------:R-:W-:Y:S02]  /*a100*/  FSETP.GEU.AND P4, PT, R122, -126, PT ;  /* 0xc2fc00007a00780b */ /* 0x000fe40003f8e000 */
[----:B------:R-:W-:Y:S02]  /*a110*/  SEL R15, R15, RZ, P2 ;  /* 0x000000ff0f0f7207 */ /* 0x000fe40001000000 */
[----:B------:R-:W-:Y:S02]  /*a120*/  LOP3.LUT R4, R4, R195, RZ, 0x3c, !PT ;  /* 0x000000c304047212 */ /* 0x000fe400078e3cff */
[----:B------:R-:W-:Y:S02]  /*a130*/  ISETP.NE.AND P2, PT, R7, 0x4, PT ;  /* 0x000000040700780c */ /* 0x000fe40003f45270 */
[----:B------:R-:W-:-:S03]  /*a140*/  LEA R195, R15, R2, 0x3 ;  /* 0x000000020fc37211 */ /* 0x000fc600078e18ff */
[----:B------:R-:W-:Y:S02]  /*a150*/  @!P3 FMUL R120, R120, 0.5 ;  /* 0x3f0000007878b820 */ /* 0x000fe40000400000 */
[----:B------:R-:W-:Y:S02]  /*a160*/  @!P4 FMUL R122, R122, 0.5 ;  /* 0x3f0000007a7ac820 */ /* 0x000fe40000400000 */
[----:B------:R2:W3:Y:S08]  /*a170*/  MUFU.EX2 R196, R120 ;  /* 0x0000007800c47308 */ /* 0x0004f00000000800 */
[----:B------:R-:W4:Y:S01]  /*a180*/  MUFU.EX2 R200, R122 ;  /* 0x0000007a00c87308 */ /* 0x000f220000000800 */
[----:B--2---:R-:W-:Y:S01]  /*a190*/  SHF.L.U32 R120, R4, 0x1f, RZ ;  /* 0x0000001f04787819 */ /* 0x004fe200000006ff */
[----:B---3--:R-:W-:-:S04]  /*a1a0*/  @!P3 FMUL R196, R196, R196 ;  /* 0x000000c4c4c4b220 */ /* 0x008fc80000400000 */
[-C--:B------:R-:W-:Y:S01]  /*a1b0*/  FMUL R24, R24, R196.reuse ;  /* 0x000000c418187220 */ /* 0x080fe20000400000 */
[-C--:B------:R-:W-:Y:S01]  /*a1c0*/  FMUL R25, R25, R196.reuse ;  /* 0x000000c419197220 */ /* 0x080fe20000400000 */
[-C--:B------:R-:W-:Y:S01]  /*a1d0*/  FMUL R28, R28, R196.reuse ;  /* 0x000000c41c1c7220 */ /* 0x080fe20000400000 */
[----:B------:R-:W-:Y:S01]  /*a1e0*/  FMUL R29, R29, R196 ;  /* 0x000000c41d1d7220 */ /* 0x000fe20000400000 */
[----:B----4-:R-:W-:Y:S01]  /*a1f0*/  @!P4 FMUL R200, R200, R200 ;  /* 0x000000c8c8c8c220 */ /* 0x010fe20000400000 */
        /* <DEDUP_REMOVED lines=91> */
[----:B-1----:R-:W-:-:S07]  /*a7b0*/  FMUL R119, R119, R200 ;  /* 0x000000c877777220 */ /* 0x002fce0000400000 */
.L_x_45:
[----:B-1----:R1:W2:Y:S02]  /*a7c0*/  SYNCS.PHASECHK.TRANS64.TRYWAIT P3, [R195+URZ+0x36000], R120 ;  /* 0x03600078c30075a7 */ /* 0x0022a4000806017f */
[----:B--2---:R-:W-:Y:S05]  /*a7d0*/  @!P3 NANOSLEEP.SYNCS 0x989680 ;  /* 0x009896800000b95d */ /* 0x004fea0003900000 */
[----:B------:R-:W2:Y:S02]  /*a7e0*/  @!P3 SYNCS.PHASECHK.TRANS64 P3, [R195+URZ+0x36000], R120 ;  /* 0x03600078c300b5a7 */ /* 0x000ea4000806007f */
[----:B--2---:R-:W-:Y:S05]  /*a7f0*/  @!P3 BRA `(.L_x_45) ;  /* 0xfffffffc00f0b947 */ /* 0x004fea000383ffff */
[----:B------:R-:W-:Y:S05]  /*a800*/  BSYNC B0 ;  /* 0x0000000000007941 */ /* 0x000fea0003800000 */
.L_x_44:
[----:B------:R-:W2:Y:S01]  /*a810*/  LDC R203, c[0x0][0x604] ;  /* 0x00018100ffcb7b82 */ /* 0x000ea20000000800 */
[----:B------:R-:W-:Y:S01]  /*a820*/  IMAD.U32 R148, RZ, RZ, UR15 ;  /* 0x0000000fff947e24 */ /* 0x000fe2000f8e00ff */
[----:B------:R-:W-:Y:S05]  /*a830*/  WARPSYNC.ALL ;  /* 0x0000000000007948 */ /* 0x000fea0003800000 */
[----:B------:R-:W-:-:S05]  /*a840*/  IMAD R148, R15, 0xc00, R148 ;  /* 0x00000c000f947824 */ /* 0x000fca00078e0294 */
[----:B------:R-:W-:Y:S01]  /*a850*/  R2UR UR6, R148 ;  /* 0x00000000940672ca */ /* 0x000fe200000e0000 */
[-C--:B--2---:R-:W-:Y:S01]  /*a860*/  FMUL R204, R204, R203.reuse ;  /* 0x000000cbcccc7220 */ /* 0x084fe20000400000 */
[----:B------:R-:W-:-:S03]  /*a870*/  FMUL R202, R202, R203 ;  /* 0x000000cbcaca7220 */ /* 0x000fc60000400000 */
[-C--:B------:R-:W-:Y:S01]  /*a880*/  FFMA R205, R201, R203.reuse, -R204 ;  /* 0x000000cbc9cd7223 */ /* 0x080fe200000008cc */
[-CC-:B------:R-:W-:Y:S01]  /*a890*/  FFMA R149, R149, R203.reuse, -R202.reuse ;  /* 0x000000cb95957223 */ /* 0x180fe200000008ca */
[-C--:B------:R-:W-:Y:S01]  /*a8a0*/  FFMA R121, R121, R203.reuse, -R202 ;  /* 0x000000cb79797223 */ /* 0x080fe200000008ca */
[-C--:B------:R-:W-:Y:S01]  /*a8b0*/  FFMA R123, R123, R203.reuse, -R204 ;  /* 0x000000cb7b7b7223 */ /* 0x080fe200000008cc */
[-CC-:B------:R-:W-:Y:S01]  /*a8c0*/  FFMA R124, R124, R203.reuse, -R202.reuse ;  /* 0x000000cb7c7c7223 */ /* 0x180fe200000008ca */
[----:B------:R-:W-:Y:S01]  /*a8d0*/  FSETP.GEU.AND P3, PT, R205, -126, PT ;  /* 0xc2fc0000cd00780b */ /* 0x000fe20003f6e000 */
[-C--:B------:R-:W-:Y:S01]  /*a8e0*/  FFMA R125, R125, R203.reuse, -R202 ;  /* 0x000000cb7d7d7223 */ /* 0x080fe200000008ca */
[----:B------:R-:W-:Y:S01]  /*a8f0*/  FSETP.GEU.AND P5, PT, R149, -126, PT ;  /* 0xc2fc00009500780b */ /* 0x000fe20003fae000 */
[-CC-:B------:R-:W-:Y:S01]  /*a900*/  FFMA R126, R126, R203.reuse, -R204.reuse ;  /* 0x000000cb7e7e7223 */ /* 0x180fe200000008cc */
[----:B------:R-:W-:Y:S01]  /*a910*/  FSETP.GEU.AND P6, PT, R121, -126, PT ;  /* 0xc2fc00007900780b */ /* 0x000fe20003fce000 */
[-C--:B------:R-:W-:Y:S01]  /*a920*/  FFMA R127, R127, R203.reuse, -R204 ;  /* 0x000000cb7f7f7223 */ /* 0x080fe200000008cc */
[----:B------:R-:W-:Y:S01]  /*a930*/  FSETP.GEU.AND P4, PT, R123, -126, PT ;  /* 0xc2fc00007b00780b */ /* 0x000fe20003f8e000 */
[-CC-:B------:R-:W-:Y:S01]  /*a940*/  FFMA R128, R128, R203.reuse, -R202.reuse ;  /* 0x000000cb80807223 */ /* 0x180fe200000008ca */
[-C--:B------:R-:W-:Y:S01]  /*a950*/  FFMA R129, R129, R203.reuse, -R202 ;  /* 0x000000cb81817223 */ /* 0x080fe200000008ca */
[-C--:B------:R-:W-:Y:S01]  /*a960*/  FFMA R131, R131, R203.reuse, -R204 ;  /* 0x000000cb83837223 */ /* 0x080fe200000008cc */
[-CC-:B------:R-:W-:Y:S01]  /*a970*/  FFMA R132, R132, R203.reuse, -R202.reuse ;  /* 0x000000cb84847223 */ /* 0x180fe200000008ca */
[-C--:B------:R-:W-:Y:S01]  /*a980*/  FFMA R133, R133, R203.reuse, -R202 ;  /* 0x000000cb85857223 */ /* 0x080fe200000008ca */
[-CC-:B------:R-:W-:Y:S01]  /*a990*/  FFMA R134, R134, R203.reuse, -R204.reuse ;  /* 0x000000cb86867223 */ /* 0x180fe200000008cc */
[----:B------:R-:W-:Y:S01]  /*a9a0*/  @!P3 FMUL R205, R205, 0.5 ;  /* 0x3f000000cdcdb820 */ /* 0x000fe20000400000 */
[-C--:B------:R-:W-:Y:S01]  /*a9b0*/  FFMA R135, R135, R203.reuse, -R204 ;  /* 0x000000cb87877223 */ /* 0x080fe200000008cc */
[----:B------:R-:W-:Y:S01]  /*a9c0*/  @!P5 FMUL R149, R149, 0.5 ;  /* 0x3f0000009595d820 */ /* 0x000fe20000400000 */
[-CC-:B------:R-:W-:Y:S01]  /*a9d0*/  FFMA R136, R136, R203.reuse, -R202.reuse ;  /* 0x000000cb88887223 */ /* 0x180fe200000008ca */
[----:B------:R-:W-:Y:S01]  /*a9e0*/  @!P6 FMUL R121, R121, 0.5 ;  /* 0x3f0000007979e820 */ /* 0x000fe20000400000 */
[-C--:B------:R-:W-:Y:S01]  /*a9f0*/  FFMA R137, R137, R203.reuse, -R202 ;  /* 0x000000cb89897223 */ /* 0x080fe200000008ca */
[----:B------:R-:W-:Y:S01]  /*aa00*/  @!P4 FMUL R123, R123, 0.5 ;  /* 0x3f0000007b7bc820 */ /* 0x000fe20000400000 */
[----:B------:R2:W3:Y:S01]  /*aa10*/  MUFU.EX2 R211, R149 ;  /* 0x0000009500d37308 */ /* 0x0004e20000000800 */
[-C--:B------:R-:W-:Y:S01]  /*aa20*/  FFMA R139, R139, R203.reuse, -R204 ;  /* 0x000000cb8b8b7223 */ /* 0x080fe200000008cc */
[-C--:B------:R-:W-:Y:S01]  /*aa30*/  FFMA R140, R140, R203.reuse, -R202 ;  /* 0x000000cb8c8c7223 */ /* 0x080fe200000008ca */
[-CC-:B------:R-:W-:Y:S01]  /*aa40*/  FFMA R142, R142, R203.reuse, -R204.reuse ;  /* 0x000000cb8e8e7223 */ /* 0x180fe200000008cc */
[-C--:B------:R-:W-:Y:S01]  /*aa50*/  FFMA R143, R143, R203.reuse, -R204 ;  /* 0x000000cb8f8f7223 */ /* 0x080fe200000008cc */
[-CC-:B------:R-:W-:Y:S01]  /*aa60*/  FFMA R144, R144, R203.reuse, -R202.reuse ;  /* 0x000000cb90907223 */ /* 0x180fe200000008ca */
[-C--:B------:R-:W-:Y:S01]  /*aa70*/  FFMA R145, R145, R203.reuse, -R202 ;  /* 0x000000cb91917223 */ /* 0x080fe200000008ca */
[-C--:B------:R-:W-:Y:S01]  /*aa80*/  FFMA R147, R147, R203.reuse, -R204 ;  /* 0x000000cb93937223 */ /* 0x080fe200000008cc */
[----:B-1----:R-:W1:Y:S01]  /*aa90*/  MUFU.EX2 R195, R121 ;  /* 0x0000007900c37308 */ /* 0x002e620000000800 */
[----:B--2---:R-:W-:Y:S01]  /*aaa0*/  MOV R149, 0x40000040 ;  /* 0x4000004000957802 */ /* 0x004fe20000000f00 */
[-C--:B------:R-:W-:Y:S01]  /*aab0*/  FFMA R141, R141, R203.reuse, -R202 ;  /* 0x000000cb8d8d7223 */ /* 0x080fe200000008ca */
[-CC-:B------:R-:W-:Y:S01]  /*aac0*/  FFMA R150, R150, R203.reuse, -R204.reuse ;  /* 0x000000cb96967223 */ /* 0x180fe200000008cc */
[-C--:B------:R-:W-:Y:S01]  /*aad0*/  FFMA R151, R151, R203.reuse, -R204 ;  /* 0x000000cb97977223 */ /* 0x080fe200000008cc */
[----:B------:R-:W-:Y:S01]  /*aae0*/  R2UR UR7, R149 ;  /* 0x00000000950772ca */ /* 0x000fe200000e0000 */
[-CC-:B------:R-:W-:Y:S01]  /*aaf0*/  FFMA R152, R152, R203.reuse, -R202.reuse ;  /* 0x000000cb98987223 */ /* 0x180fe200000008ca */
[----:B------:R-:W-:Y:S01]  /*ab00*/  FFMA R153, R153, R203, -R202 ;  /* 0x000000cb99997223 */ /* 0x000fe200000008ca */
[----:B------:R-:W2:Y:S01]  /*ab10*/  MUFU.EX2 R205, R205 ;  /* 0x000000cd00cd7308 */ /* 0x000ea20000000800 */
[----:B---3--:R-:W-:Y:S01]  /*ab20*/  @!P5 FMUL R211, R211, R211 ;  /* 0x000000d3d3d3d220 */ /* 0x008fe20000400000 */
[----:B------:R-:W-:Y:S01]  /*ab30*/  FSETP.GEU.AND P5, PT, R124, -126, PT ;  /* 0xc2fc00007c00780b */ /* 0x000fe20003fae000 */
[-C--:B------:R-:W-:Y:S01]  /*ab40*/  FFMA R155, R155, R203.reuse, -R204 ;  /* 0x000000cb9b9b7223 */ /* 0x080fe200000008cc */
[-C--:B------:R-:W-:Y:S01]  /*ab50*/  FFMA R157, R157, R203.reuse, -R202 ;  /* 0x000000cb9d9d7223 */ /* 0x080fe200000008ca */
[-CC-:B------:R-:W-:Y:S01]  /*ab60*/  FFMA R158, R158, R203.reuse, -R204.reuse ;  /* 0x000000cb9e9e7223 */ /* 0x180fe200000008cc */
[-C--:B------:R-:W-:Y:S01]  /*ab70*/  FFMA R159, R159, R203.reuse, -R204 ;  /* 0x000000cb9f9f7223 */ /* 0x080fe200000008cc */
[--C-:B------:R-:W-:Y:S01]  /*ab80*/  FFMA R160, R160, R203, -R202.reuse ;  /* 0x000000cba0a07223 */ /* 0x100fe200000008ca */
[----:B------:R-:W3:Y:S01]  /*ab90*/  MUFU.EX2 R201, R123 ;  /* 0x0000007b00c97308 */ /* 0x000ee20000000800 */
[----:B-1----:R-:W-:Y:S01]  /*aba0*/  @!P6 FMUL R195, R195, R195 ;  /* 0x000000c3c3c3e220 */ /* 0x002fe20000400000 */
[----:B------:R-:W-:Y:S01]  /*abb0*/  FSETP.GEU.AND P6, PT, R125, -126, PT ;  /* 0xc2fc00007d00780b */ /* 0x000fe20003fce000 */
[-C--:B------:R-:W-:Y:S01]  /*abc0*/  FFMA R161, R161, R203.reuse, -R202 ;  /* 0x000000cba1a17223 */ /* 0x080fe200000008ca */
[-C--:B------:R-:W-:Y:S01]  /*abd0*/  FFMA R163, R163, R203.reuse, -R204 ;  /* 0x000000cba3a37223 */ /* 0x080fe200000008cc */
[----:B------:R-:W-:Y:S01]  /*abe0*/  FFMA R165, R165, R203, -R202 ;  /* 0x000000cba5a57223 */ /* 0x000fe200000008ca */
[----:B------:R-:W-:Y:S01]  /*abf0*/  F2FP.F16.F32.PACK_AB R120, R195, R211 ;  /* 0x000000d3c378723e */ /* 0x000fe200000000ff */
[----:B------:R-:W-:Y:S01]  /*ac00*/  @!P5 FMUL R124, R124, 0.5 ;  /* 0x3f0000007c7cd820 */ /* 0x000fe20000400000 */
[--C-:B------:R-:W-:Y:S01]  /*ac10*/  FFMA R166, R166, R203, -R204.reuse ;  /* 0x000000cba6a67223 */ /* 0x100fe200000008cc */
[----:B--2---:R-:W-:Y:S01]  /*ac20*/  @!P3 FMUL R205, R205, R205 ;  /* 0x000000cdcdcdb220 */ /* 0x004fe20000400000 */
[----:B------:R-:W-:Y:S01]  /*ac30*/  FSETP.GEU.AND P3, PT, R126, -126, PT ;  /* 0xc2fc00007e00780b */ /* 0x000fe20003f6e000 */
[----:B------:R-:W1:Y:S01]  /*ac40*/  MUFU.EX2 R206, R124 ;  /* 0x0000007c00ce7308 */ /* 0x000e620000000800 */
[-C--:B------:R-:W-:Y:S01]  /*ac50*/  FFMA R167, R167, R203.reuse, -R204 ;  /* 0x000000cba7a77223 */ /* 0x080fe200000008cc */
[-CC-:B------:R-:W-:Y:S01]  /*ac60*/  FFMA R168, R168, R203.reuse, -R202.reuse ;  /* 0x000000cba8a87223 */ /* 0x180fe200000008ca */
[-C--:B------:R-:W-:Y:S01]  /*ac70*/  FFMA R169, R169, R203.reuse, -R202 ;  /* 0x000000cba9a97223 */ /* 0x080fe200000008ca */
[----:B------:R-:W-:Y:S01]  /*ac80*/  @!P6 FMUL R125, R125, 0.5 ;  /* 0x3f0000007d7de820 */ /* 0x000fe20000400000 */
[----:B------:R-:W-:Y:S01]  /*ac90*/  FFMA R171, R171, R203, -R204 ;  /* 0x000000cbabab7223 */ /* 0x000fe200000008cc */
[----:B---3--:R-:W-:Y:S01]  /*aca0*/  @!P4 FMUL R201, R201, R201 ;  /* 0x000000c9c9c9c220 */ /* 0x008fe20000400000 */
[----:B------:R-:W-:Y:S01]  /*acb0*/  FSETP.GEU.AND P4, PT, R127, -126, PT ;  /* 0xc2fc00007f00780b */ /* 0x000fe20003f8e000 */
[----:B------:R-:W2:Y:S01]  /*acc0*/  MUFU.EX2 R209, R125 ;  /* 0x0000007d00d17308 */ /* 0x000ea20000000800 */
[-C--:B------:R-:W-:Y:S01]  /*acd0*/  FFMA R173, R173, R203.reuse, -R202 ;  /* 0x000000cbadad7223 */ /* 0x080fe200000008ca */
[--C-:B------:R-:W-:Y:S01]  /*ace0*/  FFMA R174, R174, R203, -R204.reuse ;  /* 0x000000cbaeae7223 */ /* 0x100fe200000008cc */
[----:B------:R-:W-:Y:S01]  /*acf0*/  F2FP.F16.F32.PACK_AB R121, R201, R205 ;  /* 0x000000cdc979723e */ /* 0x000fe200000000ff */
[----:B------:R-:W-:Y:S01]  /*ad00*/  @!P3 FMUL R126, R126, 0.5 ;  /* 0x3f0000007e7eb820 */ /* 0x000fe20000400000 */
[-C--:B------:R-:W-:Y:S01]  /*ad10*/  FFMA R175, R175, R203.reuse, -R204 ;  /* 0x000000cbafaf7223 */ /* 0x080fe200000008cc */
[-CC-:B------:R-:W-:Y:S01]  /*ad20*/  FFMA R176, R176, R203.reuse, -R202.reuse ;  /* 0x000000cbb0b07223 */ /* 0x180fe200000008ca */
[-C--:B------:R-:W-:Y:S01]  /*ad30*/  FFMA R177, R177, R203.reuse, -R202 ;  /* 0x000000cbb1b17223 */ /* 0x080fe200000008ca */
[----:B------:R-:W3:Y:S01]  /*ad40*/  MUFU.EX2 R207, R126 ;  /* 0x0000007e00cf7308 */ /* 0x000ee20000000800 */
[----:B-1----:R-:W-:Y:S01]  /*ad50*/  @!P5 FMUL R206, R206, R206 ;  /* 0x000000cececed220 */ /* 0x002fe20000400000 */
[----:B------:R-:W-:Y:S01]  /*ad60*/  FSETP.GEU.AND P5, PT, R128, -126, PT ;  /* 0xc2fc00008000780b */ /* 0x000fe20003fae000 */
[-C--:B------:R-:W-:Y:S01]  /*ad70*/  FFMA R179, R179, R203.reuse, -R204 ;  /* 0x000000cbb3b37223 */ /* 0x080fe200000008cc */
[----:B------:R-:W-:Y:S01]  /*ad80*/  @!P4 FMUL R127, R127, 0.5 ;  /* 0x3f0000007f7fc820 */ /* 0x000fe20000400000 */
[-C--:B------:R-:W-:Y:S01]  /*ad90*/  FFMA R181, R181, R203.reuse, -R202 ;  /* 0x000000cbb5b57223 */ /* 0x080fe200000008ca */
[-CC-:B------:R-:W-:Y:S01]  /*ada0*/  FFMA R182, R182, R203.reuse, -R204.reuse ;  /* 0x000000cbb6b67223 */ /* 0x180fe200000008cc */
[----:B------:R-:W-:Y:S01]  /*adb0*/  FFMA R183, R183, R203, -R204 ;  /* 0x000000cbb7b77223 */ /* 0x000fe200000008cc */
[----:B------:R-:W1:Y:S01]  /*adc0*/  MUFU.EX2 R208, R127 ;  /* 0x0000007f00d07308 */ /* 0x000e620000000800 */
[----:B--2---:R-:W-:Y:S01]  /*add0*/  @!P6 FMUL R209, R209, R209 ;  /* 0x000000d1d1d1e220 */ /* 0x004fe20000400000 */
[----:B------:R-:W-:Y:S01]  /*ade0*/  FSETP.GEU.AND P6, PT, R129, -126, PT ;  /* 0xc2fc00008100780b */ /* 0x000fe20003fce000 */
[----:B------:R-:W-:Y:S01]  /*adf0*/  FFMA R196, R196, R17, R211 ;  /* 0x00000011c4c47223 */ /* 0x000fe200000000d3 */
[----:B------:R-:W-:Y:S01]  /*ae00*/  MOV R149, 0x40000040 ;  /* 0x4000004000957802 */ /* 0x000fe20000000f00 */
[----:B------:R-:W-:Y:S01]  /*ae10*/  FFMA R200, R200, R19, R205 ;  /* 0x00000013c8c87223 */ /* 0x000fe200000000cd */
[----:B------:R-:W-:Y:S01]  /*ae20*/  F2FP.F16.F32.PACK_AB R122, R209, R206 ;  /* 0x000000ced17a723e */ /* 0x000fe200000000ff */
[----:B------:R-:W-:Y:S01]  /*ae30*/  @!P5 FMUL R128, R128, 0.5 ;  /* 0x3f0000008080d820 */ /* 0x000fe20000400000 */
[----:B------:R-:W-:Y:S01]  /*ae40*/  FADD R195, R196, R195 ;  /* 0x000000c3c4c37221 */ /* 0x000fe20000000000 */
[----:B---3--:R-:W-:Y:S01]  /*ae50*/  @!P3 FMUL R207, R207, R207 ;  /* 0x000000cfcfcfb220 */ /* 0x008fe20000400000 */
[----:B------:R-:W-:-:S02]  /*ae60*/  FADD R200, R200, R201 ;  /* 0x000000c9c8c87221 */ /* 0x000fc40000000000 */
[----:B------:R-:W-:-:S03]  /*ae70*/  FADD R206, R195, R206 ;  /* 0x000000cec3ce7221 */ /* 0x000fc60000000000 */
[----:B------:R-:W-:Y:S01]  /*ae80*/  @!P6 FMUL R129, R129, 0.5 ;  /* 0x3f0000008181e820 */ /* 0x000fe20000400000 */
[----:B------:R-:W-:Y:S01]  /*ae90*/  FADD R209, R206, R209 ;  /* 0x000000d1ced17221 */ /* 0x000fe20000000000 */
[----:B-1----:R-:W-:Y:S01]  /*aea0*/  @!P4 FMUL R208, R208, R208 ;  /* 0x000000d0d0d0c220 */ /* 0x002fe20000400000 */
[----:B------:R-:W-:Y:S01]  /*aeb0*/  FSETP.GEU.AND P4, PT, R131, -126, PT ;  /* 0xc2fc00008300780b */ /* 0x000fe20003f8e000 */
[----:B------:R-:W1:Y:S03]  /*aec0*/  MUFU.EX2 R213, R129 ;  /* 0x0000008100d57308 */ /* 0x000e660000000800 */
[----:B------:R-:W-:Y:S01]  /*aed0*/  F2FP.F16.F32.PACK_AB R123, R208, R207 ;  /* 0x000000cfd07b723e */ /* 0x000fe200000000ff */
[----:B------:R-:W-:-:S03]  /*aee0*/  FADD R207, R200, R207 ;  /* 0x000000cfc8cf7221 */ /* 0x000fc60000000000 */
[----:B------:R-:W-:Y:S01]  /*aef0*/  WARPGROUP.ARRIVE ;  /* 0x00000000000079c5 */ /* 0x000fe20000000000 */
[----:B------:R-:W-:-:S04]  /*af00*/  FADD R208, R207, R208 ;  /* 0x000000d0cfd07221 */ /* 0x000fc80000000000 */
[----:B------:R-:W-:Y:S01]  /*af10*/  @!P4 FMUL R131, R131, 0.5 ;  /* 0x3f0000008383c820 */ /* 0x000fe20000400000 */
[----:B------:R-:W-:Y:S03]  /*af20*/  HGMMA.64x192x16.F32 R24, R120, gdesc[UR4].tnspB, R24, gsb0 ;  /* 0x42e0000478187df0 */ /* 0x000fe60008000818 */
[----:B------:R-:W2:Y:S01]  /*af30*/  MUFU.EX2 R210, R131 ;  /* 0x0000008300d27308 */ /* 0x000ea20000000800 */
[----:B-1----:R-:W-:Y:S01]  /*af40*/  @!P6 FMUL R213, R213, R213 ;  /* 0x000000d5d5d5e220 */ /* 0x002fe20000400000 */
[----:B------:R-:W-:-:S13]  /*af50*/  FSETP.GEU.AND P6, PT, R133, -126, PT ;  /* 0xc2fc00008500780b */ /* 0x000fda0003fce000 */
[----:B------:R-:W-:Y:S01]  /*af60*/  @!P6 FMUL R133, R133, 0.5 ;  /* 0x3f0000008585e820 */ /* 0x000fe20000400000 */
[----:B--2---:R-:W-:Y:S01]  /*af70*/  @!P4 FMUL R210, R210, R210 ;  /* 0x000000d2d2d2c220 */ /* 0x004fe20000400000 */
[C---:B------:R-:W-:Y:S02]  /*af80*/  FSETP.GEU.AND P4, PT, R135.reuse, -126, PT ;  /* 0xc2fc00008700780b */ /* 0x040fe40003f8e000 */
[----:B------:R-:W1:Y:S11]  /*af90*/  MUFU.EX2 R215, R133 ;  /* 0x0000008500d77308 */ /* 0x000e760000000800 */
[----:B------:R-:W-:-:S04]  /*afa0*/  @!P4 FMUL R135, R135, 0.5 ;  /* 0x3f0000008787c820 */ /* 0x000fc80000400000 */
[----:B------:R-:W2:Y:S01]  /*afb0*/  MUFU.EX2 R217, R135 ;  /* 0x0000008700d97308 */ /* 0x000ea20000000800 */
[----:B-1----:R-:W-:Y:S01]  /*afc0*/  @!P6 FMUL R215, R215, R215 ;  /* 0x000000d7d7d7e220 */ /* 0x002fe20000400000 */
[----:B------:R-:W-:-:S13]  /*afd0*/  FSETP.GEU.AND P6, PT, R137, -126, PT ;  /* 0xc2fc00008900780b */ /* 0x000fda0003fce000 */
[----:B------:R-:W-:Y:S01]  /*afe0*/  @!P6 FMUL R137, R137, 0.5 ;  /* 0x3f0000008989e820 */ /* 0x000fe20000400000 */
[----:B--2---:R-:W-:Y:S01]  /*aff0*/  @!P4 FMUL R217, R217, R217 ;  /* 0x000000d9d9d9c220 */ /* 0x004fe20000400000 */
[----:B------:R-:W-:-:S13]  /*b000*/  FSETP.GEU.AND P4, PT, R139, -126, PT ;  /* 0xc2fc00008b00780b */ /* 0x000fda0003f8e000 */
[----:B------:R-:W-:Y:S01]  /*b010*/  @!P4 FMUL R139, R139, 0.5 ;  /* 0x3f0000008b8bc820 */ /* 0x000fe20000400000 */
[----:B------:R-:W-:Y:S02]  /*b020*/  WARPGROUP.DEPBAR.LE gsb0, 0x0 ;  /* 0x00008000000079c5 */ /* 0x000fe40000010000 */
[-C--:B------:R-:W-:Y:S01]  /*b030*/  FFMA R123, R130, R203.reuse, -R204 ;  /* 0x000000cb827b7223 */ /* 0x080fe200000008cc */
[----:B------:R1:W2:Y:S01]  /*b040*/  MUFU.EX2 R122, R128 ;  /* 0x00000080007a7308 */ /* 0x0002a20000000800 */
[----:B------:R-:W-:Y:S02]  /*b050*/  IADD3 R120, R148, 0x80, RZ ;  /* 0x0000008094787810 */ /* 0x000fe40007ffe0ff */
[----:B------:R-:W-:Y:S02]  /*b060*/  MOV R121, 0x40000040 ;  /* 0x4000004000797802 */ /* 0x000fe40000000f00 */
[----:B------:R-:W-:Y:S02]  /*b070*/  FSETP.GEU.AND P3, PT, R123, -126, PT ;  /* 0xc2fc00007b00780b */ /* 0x000fe40003f6e000 */
[----:B------:R-:W-:Y:S01]  /*b080*/  R2UR UR6, R120 ;  /* 0x00000000780672ca */ /* 0x000fe200000e0000 */
[----:B------:R-:W-:Y:S01]  /*b090*/  VIADD R120, R148, 0x100 ;  /* 0x0000010094787836 */ /* 0x000fe20000000000 */
[----:B------:R-:W-:Y:S01]  /*b0a0*/  R2UR UR7, R121 ;  /* 0x00000000790772ca */ /* 0x000fe200000e0000 */
[----:B-1----:R-:W-:Y:S01]  /*b0b0*/  FFMA R128, R198, R203, -R202 ;  /* 0x000000cbc6807223 */ /* 0x002fe200000008ca */
[----:B------:R-:W-:Y:S01]  /*b0c0*/  MOV R121, 0x40000040 ;  /* 0x4000004000797802 */ /* 0x000fe20000000f00 */
[----:B--2---:R-:W-:-:S06]  /*b0d0*/  @!P5 FMUL R122, R122, R122 ;  /* 0x0000007a7a7ad220 */ /* 0x004fcc0000400000 */
[----:B------:R-:W-:Y:S01]  /*b0e0*/  @!P3 FMUL R123, R123, 0.5 ;  /* 0x3f0000007b7bb820 */ /* 0x000fe20000400000 */
[----:B------:R-:W-:Y:S02]  /*b0f0*/  FSETP.GEU.AND P5, PT, R132, -126, PT ;  /* 0xc2fc00008400780b */ /* 0x000fe40003fae000 */
[----:B------:R-:W-:Y:S01]  /*b100*/  F2FP.F16.F32.PACK_AB R124, R213, R122 ;  /* 0x0000007ad57c723e */ /* 0x000fe200000000ff */
[----:B------:R-:W-:Y:S02]  /*b110*/  FADD R122, R209, R122 ;  /* 0x0000007ad17a7221 */ /* 0x000fe40000000000 */
[----:B------:R-:W1:Y:S02]  /*b120*/  MUFU.EX2 R123, R123 ;  /* 0x0000007b007b7308 */ /* 0x000e640000000800 */
[----:B------:R-:W-:-:S06]  /*b130*/  FADD R213, R122, R213 ;  /* 0x000000d57ad57221 */ /* 0x000fcc0000000000 */
[----:B------:R-:W-:-:S04]  /*b140*/  @!P5 FMUL R132, R132, 0.5 ;  /* 0x3f0000008484d820 */ /* 0x000fc80000400000 */
[----:B------:R2:W3:Y:S01]  /*b150*/  MUFU.EX2 R212, R132 ;  /* 0x0000008400d47308 */ /* 0x0004e20000000800 */
[----:B-1----:R-:W-:Y:S01]  /*b160*/  @!P3 FMUL R123, R123, R123 ;  /* 0x0000007b7b7bb220 */ /* 0x002fe20000400000 */
[----:B------:R-:W-:Y:S01]  /*b170*/  FSETP.GEU.AND P3, PT, R134, -126, PT ;  /* 0xc2fc00008600780b */ /* 0x000fe20003f6e000 */
[----:B--2---:R-:W-:-:S03]  /*b180*/  FFMA R132, R199, R203, -R202 ;  /* 0x000000cbc7847223 */ /* 0x004fc600000008ca */
[----:B------:R-:W-:Y:S01]  /*b190*/  F2FP.F16.F32.PACK_AB R125, R210, R123 ;  /* 0x0000007bd27d723e */ /* 0x000fe200000000ff */
[----:B------:R-:W-:-:S04]  /*b1a0*/  FADD R123, R208, R123 ;  /* 0x0000007bd07b7221 */ /* 0x000fc80000000000 */
[----:B------:R-:W-:Y:S01]  /*b1b0*/  FADD R123, R123, R210 ;  /* 0x000000d27b7b7221 */ /* 0x000fe20000000000 */
[----:B---3--:R-:W-:Y:S01]  /*b1c0*/  @!P5 FMUL R212, R212, R212 ;  /* 0x000000d4d4d4d220 */ /* 0x008fe20000400000 */
[----:B------:R-:W-:Y:S02]  /*b1d0*/  FSETP.GEU.AND P5, PT, R136, -126, PT ;  /* 0xc2fc00008800780b */ /* 0x000fe40003fae000 */
[----:B------:R-:W-:Y:S02]  /*b1e0*/  @!P3 FMUL R134, R134, 0.5 ;  /* 0x3f0000008686b820 */ /* 0x000fe40000400000 */
[----:B------:R-:W-:Y:S02]  /*b1f0*/  F2FP.F16.F32.PACK_AB R126, R215, R212 ;  /* 0x000000d4d77e723e */ /* 0x000fe400000000ff */
[----:B------:R-:W1:Y:S01]  /*b200*/  MUFU.EX2 R214, R134 ;  /* 0x0000008600d67308 */ /* 0x000e620000000800 */
[----:B------:R-:W-:-:S04]  /*b210*/  FADD R212, R213, R212 ;  /* 0x000000d4d5d47221 */ /* 0x000fc80000000000 */
[----:B------:R-:W-:Y:S02]  /*b220*/  FADD R215, R212, R215 ;  /* 0x000000d7d4d77221 */ /* 0x000fe40000000000 */
[----:B------:R-:W-:Y:S01]  /*b230*/  @!P5 FMUL R136, R136, 0.5 ;  /* 0x3f0000008888d820 */ /* 0x000fe20000400000 */
[----:B-1----:R-:W-:-:S05]  /*b240*/  @!P3 FMUL R214, R214, R214 ;  /* 0x000000d6d6d6b220 */ /* 0x002fca0000400000 */
[----:B------:R-:W-:Y:S01]  /*b250*/  F2FP.F16.F32.PACK_AB R127, R217, R214 ;  /* 0x000000d6d97f723e */ /* 0x000fe200000000ff */
[----:B------:R-:W-:Y:S01]  /*b260*/  FADD R214, R123, R214 ;  /* 0x000000d67bd67221 */ /* 0x000fe20000000000 */
[----:B------:R-:W-:Y:S02]  /*b270*/  SEL R123, R7, RZ, P2 ;  /* 0x000000ff077b7207 */ /* 0x000fe40001000000 */
[----:B------:R-:W-:Y:S01]  /*b280*/  WARPGROUP.ARRIVE ;  /* 0x00000000000079c5 */ /* 0x000fe20000000000 */
[----:B------:R-:W-:Y:S02]  /*b290*/  FADD R214, R214, R217 ;  /* 0x000000d9d6d67221 */ /* 0x000fe40000000000 */
[----:B------:R-:W-:-:S03]  /*b2a0*/  IMAD R7, R123, 0x8, R18 ;  /* 0x000000087b077824 */ /* 0x000fc600078e0212 */
[----:B------:R-:W-:Y:S01]  /*b2b0*/  HGMMA.64x192x16.F32 R24, R124, gdesc[UR4].tnspB, R24, gsb0 ;  /* 0x42e000047c187df0 */ /* 0x000fe20008000818 */
[----:B------:R-:W-:Y:S02]  /*b2c0*/  R2UR UR6, R120 ;  /* 0x00000000780672ca */ /* 0x000fe400000e0000 */
[----:B------:R-:W-:Y:S02]  /*b2d0*/  R2UR UR7, R121 ;  /* 0x00000000790772ca */ /* 0x000fe400000e0000 */
[----:B------:R-:W-:Y:S02]  /*b2e0*/  IADD3 R120, R148, 0x180, RZ ;  /* 0x0000018094787810 */ /* 0x000fe40007ffe0ff */
[----:B------:R-:W-:Y:S02]  /*b2f0*/  MOV R121, 0x40000040 ;  /* 0x4000004000797802 */ /* 0x000fe40000000f00 */
[----:B------:R-:W-:Y:S01]  /*b300*/  PRMT R7, RZ, 0x654, R7 ;  /* 0x00000654ff077816 */ /* 0x000fe20000000007 */
[----:B------:R-:W-:-:S02]  /*b310*/  WARPGROUP.DEPBAR.LE gsb0, 0x0 ;  /* 0x00008000000079c5 */ /* 0x000fc40000010000 */
[----:B------:R-:W-:Y:S01]  /*b320*/  FFMA R125, R138, R203, -R204 ;  /* 0x000000cb8a7d7223 */ /* 0x000fe200000008cc */
[----:B------:R-:W1:Y:S04]  /*b330*/  MUFU.EX2 R124, R136 ;  /* 0x00000088007c7308 */ /* 0x000e680000000800 */
[----:B------:R-:W-:-:S04]  /*b340*/  FSETP.GEU.AND P3, PT, R125, -126, PT ;  /* 0xc2fc00007d00780b */ /* 0x000fc80003f6e000 */
[----:B------:R-:W2:Y:S08]  /*b350*/  MUFU.EX2 R127, R137 ;  /* 0x00000089007f7308 */ /* 0x000eb00000000800 */
[----:B------:R-:W3:Y:S01]  /*b360*/  MUFU.EX2 R126, R139 ;  /* 0x0000008b007e7308 */ /* 0x000ee20000000800 */
[----:B------:R-:W-:Y:S01]  /*b370*/  @!P3 FMUL R125, R125, 0.5 ;  /* 0x3f0000007d7db820 */ /* 0x000fe20000400000 */
[----:B-1----:R-:W-:Y:S01]  /*b380*/  @!P5 FMUL R124, R124, R124 ;  /* 0x0000007c7c7cd220 */ /* 0x002fe20000400000 */
[----:B------:R-:W-:-:S05]  /*b390*/  FSETP.GEU.AND P5, PT, R140, -126, PT ;  /* 0xc2fc00008c00780b */ /* 0x000fca0003fae000 */
[----:B------:R-:W1:Y:S01]  /*b3a0*/  MUFU.EX2 R125, R125 ;  /* 0x0000007d007d7308 */ /* 0x000e620000000800 */
[----:B--2---:R-:W-:Y:S01]  /*b3b0*/  @!P6 FMUL R127, R127, R127 ;  /* 0x0000007f7f7fe220 */ /* 0x004fe20000400000 */
[----:B------:R-:W-:-:S06]  /*b3c0*/  FSETP.GEU.AND P6, PT, R128, -126, PT ;  /* 0xc2fc00008000780b */ /* 0x000fcc0003fce000 */
[----:B------:R-:W-:Y:S01]  /*b3d0*/  @!P5 FMUL R140, R140, 0.5 ;  /* 0x3f0000008c8cd820 */ /* 0x000fe20000400000 */
[----:B---3--:R-:W-:Y:S01]  /*b3e0*/  @!P4 FMUL R126, R126, R126 ;  /* 0x0000007e7e7ec220 */ /* 0x008fe20000400000 */
[----:B------:R-:W-:Y:S02]  /*b3f0*/  FSETP.GEU.AND P4, PT, R143, -126, PT ;  /* 0xc2fc00008f00780b */ /* 0x000fe40003f8e000 */
[----:B------:R-:W2:Y:S03]  /*b400*/  MUFU.EX2 R198, R140 ;  /* 0x0000008c00c67308 */ /* 0x000ea60000000800 */
[----:B------:R-:W-:Y:S01]  /*b410*/  @!P6 FMUL R128, R128, 0.5 ;  /* 0x3f0000008080e820 */ /* 0x000fe20000400000 */
[----:B-1----:R-:W-:Y:S01]  /*b420*/  @!P3 FMUL R125, R125, R125 ;  /* 0x0000007d7d7db220 */ /* 0x002fe20000400000 */
[----:B------:R-:W-:-:S03]  /*b430*/  FSETP.GEU.AND P3, PT, R142, -126, PT ;  /* 0xc2fc00008e00780b */ /* 0x000fc60003f6e000 */
[----:B------:R1:W3:Y:S01]  /*b440*/  MUFU.EX2 R219, R128 ;  /* 0x0000008000db7308 */ /* 0x0002e20000000800 */
[----:B------:R-:W-:Y:S02]  /*b450*/  F2FP.F16.F32.PACK_AB R129, R126, R125 ;  /* 0x0000007d7e81723e */ /* 0x000fe400000000ff */
[----:B------:R-:W-:Y:S01]  /*b460*/  @!P4 FMUL R143, R143, 0.5 ;  /* 0x3f0000008f8fc820 */ /* 0x000fe20000400000 */
[----:B------:R-:W-:-:S04]  /*b470*/  FADD R125, R214, R125 ;  /* 0x0000007dd67d7221 */ /* 0x000fc80000000000 */
[----:B------:R-:W4:Y:S01]  /*b480*/  MUFU.EX2 R221, R143 ;  /* 0x0000008f00dd7308 */ /* 0x000f220000000800 */
[----:B--2---:R-:W-:Y:S01]  /*b490*/  @!P5 FMUL R198, R198, R198 ;  /* 0x000000c6c6c6d220 */ /* 0x004fe20000400000 */
[----:B-1----:R-:W-:Y:S01]  /*b4a0*/  F2FP.F16.F32.PACK_AB R128, R127, R124 ;  /* 0x0000007c7f80723e */ /* 0x002fe200000000ff */
[----:B------:R-:W-:Y:S01]  /*b4b0*/  @!P3 FMUL R142, R142, 0.5 ;  /* 0x3f0000008e8eb820 */ /* 0x000fe20000400000 */
[----:B------:R-:W-:Y:S01]  /*b4c0*/  FSETP.GEU.AND P5, PT, R144, -126, PT ;  /* 0xc2fc00009000780b */ /* 0x000fe20003fae000 */
[----:B------:R-:W-:Y:S01]  /*b4d0*/  FADD R124, R215, R124 ;  /* 0x0000007cd77c7221 */ /* 0x000fe20000000000 */
[----:B------:R-:W-:Y:S02]  /*b4e0*/  FADD R125, R125, R126 ;  /* 0x0000007e7d7d7221 */ /* 0x000fe40000000000 */
[----:B------:R-:W1:Y:S01]  /*b4f0*/  MUFU.EX2 R216, R142 ;  /* 0x0000008e00d87308 */ /* 0x000e620000000800 */
[----:B---3--:R-:W-:Y:S01]  /*b500*/  @!P6 FMUL R219, R219, R219 ;  /* 0x000000dbdbdbe220 */ /* 0x008fe20000400000 */
[----:B------:R-:W-:Y:S01]  /*b510*/  FSETP.GEU.AND P6, PT, R145, -126, PT ;  /* 0xc2fc00009100780b */ /* 0x000fe20003fce000 */
[----:B------:R-:W-:-:S03]  /*b520*/  FADD R127, R124, R127 ;  /* 0x0000007f7c7f7221 */ /* 0x000fc60000000000 */
[----:B------:R-:W-:Y:S01]  /*b530*/  F2FP.F16.F32.PACK_AB R130, R219, R198 ;  /* 0x000000c6db82723e */ /* 0x000fe200000000ff */
[----:B------:R-:W-:Y:S01]  /*b540*/  FADD R198, R127, R198 ;  /* 0x000000c67fc67221 */ /* 0x000fe20000000000 */
[----:B----4-:R-:W-:Y:S01]  /*b550*/  @!P4 FMUL R221, R221, R221 ;  /* 0x000000ddddddc220 */ /* 0x010fe20000400000 */
[----:B------:R-:W-:Y:S01]  /*b560*/  FSETP.GEU.AND P4, PT, R147, -126, PT ;  /* 0xc2fc00009300780b */ /* 0x000fe20003f8e000 */
[----:B------:R-:W-:Y:S01]  /*b570*/  @!P5 FMUL R144, R144, 0.5 ;  /* 0x3f0000009090d820 */ /* 0x000fe20000400000 */
[----:B------:R-:W-:-:S04]  /*b580*/  FADD R219, R198, R219 ;  /* 0x000000dbc6db7221 */ /* 0x000fc80000000000 */
[----:B------:R-:W-:Y:S01]  /*b590*/  @!P6 FMUL R145, R145, 0.5 ;  /* 0x3f0000009191e820 */ /* 0x000fe20000400000 */
[----:B-1----:R-:W-:-:S05]  /*b5a0*/  @!P3 FMUL R216, R216, R216 ;  /* 0x000000d8d8d8b220 */ /* 0x002fca0000400000 */
[----:B------:R-:W-:Y:S01]  /*b5b0*/  F2FP.F16.F32.PACK_AB R131, R221, R216 ;  /* 0x000000d8dd83723e */ /* 0x000fe200000000ff */
[----:B------:R-:W-:Y:S01]  /*b5c0*/  @!P4 FMUL R147, R147, 0.5 ;  /* 0x3f0000009393c820 */ /* 0x000fe20000400000 */
[----:B------:R-:W-:Y:S02]  /*b5d0*/  FADD R216, R125, R216 ;  /* 0x000000d87dd87221 */ /* 0x000fe40000000000 */
[----:B------:R-:W-:Y:S02]  /*b5e0*/  WARPGROUP.ARRIVE ;  /* 0x00000000000079c5 */ /* 0x000fe40000000000 */
[----:B------:R-:W-:-:S04]  /*b5f0*/  FADD R216, R216, R221 ;  /* 0x000000ddd8d87221 */ /* 0x000fc80000000000 */
[----:B------:R-:W-:Y:S01]  /*b600*/  HGMMA.64x192x16.F32 R24, R128, gdesc[UR4].tnspB, R24, gsb0 ;  /* 0x42e0000480187df0 */ /* 0x000fe20008000818 */
[----:B------:R-:W-:Y:S01]  /*b610*/  R2UR UR6, R120 ;  /* 0x00000000780672ca */ /* 0x000fe200000e0000 */
[----:B------:R-:W-:Y:S01]  /*b620*/  VIADD R120, R148, 0x200 ;  /* 0x0000020094787836 */ /* 0x000fe20000000000 */
[----:B------:R-:W-:Y:S02]  /*b630*/  R2UR UR7, R121 ;  /* 0x00000000790772ca */ /* 0x000fe400000e0000 */
[----:B------:R-:W-:Y:S01]  /*b640*/  MOV R121, 0x40000040 ;  /* 0x4000004000797802 */ /* 0x000fe20000000f00 */
[----:B------:R-:W-:Y:S02]  /*b650*/  WARPGROUP.DEPBAR.LE gsb0, 0x0 ;  /* 0x00008000000079c5 */ /* 0x000fe40000010000 */
        /* <DEDUP_REMOVED lines=47> */
[----:B------:R-:W-:Y:S02]  /*b950*/  R2UR UR6, R120 ;  /* 0x00000000780672ca */ /* 0x000fe400000e0000 */
[----:B------:R-:W-:Y:S02]  /*b960*/  R2UR UR7, R121 ;  /* 0x00000000790772ca */ /* 0x000fe400000e0000 */
[----:B------:R-:W-:Y:S02]  /*b970*/  IADD3 R120, R148, 0x280, RZ ;  /* 0x0000028094787810 */ /* 0x000fe40007ffe0ff */
[----:B------:R-:W-:Y:S01]  /*b980*/  MOV R121, 0x40000040 ;  /* 0x4000004000797802 */ /* 0x000fe20000000f00 */
[----:B------:R-:W-:Y:S02]  /*b990*/  WARPGROUP.DEPBAR.LE gsb0, 0x0 ;  /* 0x00008000000079c5 */ /* 0x000fe40000010000 */
[-C--:B------:R-:W-:Y:S01]  /*b9a0*/  FFMA R133, R154, R203.reuse, -R204 ;  /* 0x000000cb9a857223 */ /* 0x080fe200000008cc */
[----:B------:R-:W1:Y:S01]  /*b9b0*/  MUFU.EX2 R132, R152 ;  /* 0x0000009800847308 */ /* 0x000e620000000800 */
[----:B------:R-:W-:-:S03]  /*b9c0*/  FFMA R154, R156, R203, -R202 ;  /* 0x000000cb9c9a7223 */ /* 0x000fc600000008ca */
        /* <DEDUP_REMOVED lines=8> */
[----:B------:R-:W-:-:S04]  /*ba50*/  FSETP.GEU.AND P6, PT, R157, -126, PT ;  /* 0xc2fc00009d00780b */ /* 0x000fc80003fce000 */
[----:B------:R-:W-:Y:S01]  /*ba60*/  F2FP.F16.F32.PACK_AB R136, R135, R132 ;  /* 0x000000848788723e */ /* 0x000fe200000000ff */
[----:B------:R-:W-:Y:S01]  /*ba70*/  FADD R132, R199, R132 ;  /* 0x00000084c7847221 */ /* 0x000fe20000000000 */
[----:B------:R-:W-:Y:S01]  /*ba80*/  @!P5 FMUL R154, R154, 0.5 ;  /* 0x3f0000009a9ad820 */ /* 0x000fe20000400000 */
[----:B---3--:R-:W-:Y:S01]  /*ba90*/  @!P4 FMUL R134, R134, R134 ;  /* 0x000000868686c220 */ /* 0x008fe20000400000 */
[----:B------:R-:W-:Y:S01]  /*baa0*/  FSETP.GEU.AND P4, PT, R159, -126, PT ;  /* 0xc2fc00009f00780b */ /* 0x000fe20003f8e000 */
[----:B------:R-:W-:-:S03]  /*bab0*/  FADD R135, R132, R135 ;  /* 0x0000008784877221 */ /* 0x000fc60000000000 */
[----:B------:R-:W2:Y:S01]  /*bac0*/  MUFU.EX2 R154, R154 ;  /* 0x0000009a009a7308 */ /* 0x000ea20000000800 */
[----:B------:R-:W-:Y:S01]  /*bad0*/  @!P6 FMUL R157, R157, 0.5 ;  /* 0x3f0000009d9de820 */ /* 0x000fe20000400000 */
[----:B-1----:R-:W-:Y:S01]  /*bae0*/  @!P3 FMUL R133, R133, R133 ;  /* 0x000000858585b220 */ /* 0x002fe20000400000 */
[----:B------:R-:W-:-:S05]  /*baf0*/  FSETP.GEU.AND P3, PT, R158, -126, PT ;  /* 0xc2fc00009e00780b */ /* 0x000fca0003f6e000 */
[----:B------:R-:W1:Y:S01]  /*bb00*/  MUFU.EX2 R153, R157 ;  /* 0x0000009d00997308 */ /* 0x000e620000000800 */
[----:B------:R-:W-:Y:S01]  /*bb10*/  @!P4 FMUL R159, R159, 0.5 ;  /* 0x3f0000009f9fc820 */ /* 0x000fe20000400000 */
[----:B------:R-:W-:Y:S01]  /*bb20*/  F2FP.F16.F32.PACK_AB R137, R134, R133 ;  /* 0x000000858689723e */ /* 0x000fe200000000ff */
[----:B------:R-:W-:-:S04]  /*bb30*/  FADD R133, R218, R133 ;  /* 0x00000085da857221 */ /* 0x000fc80000000000 */
[----:B------:R-:W-:Y:S01]  /*bb40*/  FADD R134, R133, R134 ;  /* 0x0000008685867221 */ /* 0x000fe20000000000 */
[----:B------:R-:W3:Y:S01]  /*bb50*/  MUFU.EX2 R152, R159 ;  /* 0x0000009f00987308 */ /* 0x000ee20000000800 */
[----:B------:R-:W-:Y:S01]  /*bb60*/  @!P3 FMUL R158, R158, 0.5 ;  /* 0x3f0000009e9eb820 */ /* 0x000fe20000400000 */
[----:B--2---:R-:W-:Y:S01]  /*bb70*/  @!P5 FMUL R154, R154, R154 ;  /* 0x0000009a9a9ad220 */ /* 0x004fe20000400000 */
[----:B------:R-:W-:-:S05]  /*bb80*/  FSETP.GEU.AND P5, PT, R160, -126, PT ;  /* 0xc2fc0000a000780b */ /* 0x000fca0003fae000 */
[----:B------:R2:W4:Y:S01]  /*bb90*/  MUFU.EX2 R155, R158 ;  /* 0x0000009e009b7308 */ /* 0x0005220000000800 */
[----:B-1----:R-:W-:Y:S01]  /*bba0*/  @!P6 FMUL R153, R153, R153 ;  /* 0x000000999999e220 */ /* 0x002fe20000400000 */
[----:B------:R-:W-:-:S04]  /*bbb0*/  FSETP.GEU.AND P6, PT, R161, -126, PT ;  /* 0xc2fc0000a100780b */ /* 0x000fc80003fce000 */
[----:B------:R-:W-:Y:S01]  /*bbc0*/  F2FP.F16.F32.PACK_AB R138, R153, R154 ;  /* 0x0000009a998a723e */ /* 0x000fe200000000ff */
[----:B------:R-:W-:Y:S01]  /*bbd0*/  FADD R154, R135, R154 ;  /* 0x0000009a879a7221 */ /* 0x000fe20000000000 */
[----:B------:R-:W-:Y:S01]  /*bbe0*/  @!P5 FMUL R160, R160, 0.5 ;  /* 0x3f000000a0a0d820 */ /* 0x000fe20000400000 */
[----:B---3--:R-:W-:Y:S01]  /*bbf0*/  @!P4 FMUL R152, R152, R152 ;  /* 0x000000989898c220 */ /* 0x008fe20000400000 */
[----:B------:R-:W-:Y:S01]  /*bc00*/  FSETP.GEU.AND P4, PT, R163, -126, PT ;  /* 0xc2fc0000a300780b */ /* 0x000fe20003f8e000 */
[-CC-:B--2---:R-:W-:Y:S01]  /*bc10*/  FFMA R158, R164, R203.reuse, -R202.reuse ;  /* 0x000000cba49e7223 */ /* 0x184fe200000008ca */
[----:B------:R-:W-:Y:S01]  /*bc20*/  FFMA R164, R180, R203, -R202 ;  /* 0x000000cbb4a47223 */ /* 0x000fe200000008ca */
[----:B------:R-:W-:Y:S02]  /*bc30*/  FADD R154, R154, R153 ;  /* 0x000000999a9a7221 */ /* 0x000fe40000000000 */
[----:B------:R-:W-:Y:S01]  /*bc40*/  @!P6 FMUL R161, R161, 0.5 ;  /* 0x3f000000a1a1e820 */ /* 0x000fe20000400000 */
[----:B----4-:R-:W-:-:S05]  /*bc50*/  @!P3 FMUL R155, R155, R155 ;  /* 0x0000009b9b9bb220 */ /* 0x010fca0000400000 */
[----:B------:R-:W-:Y:S02]  /*bc60*/  F2FP.F16.F32.PACK_AB R139, R152, R155 ;  /* 0x0000009b988b723e */ /* 0x000fe400000000ff */
[----:B------:R-:W-:Y:S01]  /*bc70*/  @!P4 FMUL R163, R163, 0.5 ;  /* 0x3f000000a3a3c820 */ /* 0x000fe20000400000 */
[----:B------:R-:W-:Y:S01]  /*bc80*/  FADD R155, R134, R155 ;  /* 0x0000009b869b7221 */ /* 0x000fe20000000000 */
[----:B------:R-:W-:-:S03]  /*bc90*/  WARPGROUP.ARRIVE ;  /* 0x00000000000079c5 */ /* 0x000fc60000000000 */
[----:B------:R-:W-:-:S03]  /*bca0*/  FADD R152, R155, R152 ;  /* 0x000000989b987221 */ /* 0x000fc60000000000 */
[----:B------:R-:W-:Y:S01]  /*bcb0*/  HGMMA.64x192x16.F32 R24, R136, gdesc[UR4].tnspB, R24, gsb0 ;  /* 0x42e0000488187df0 */ /* 0x000fe20008000818 */
[----:B------:R-:W-:Y:S01]  /*bcc0*/  R2UR UR6, R120 ;  /* 0x00000000780672ca */ /* 0x000fe200000e0000 */
[C---:B------:R-:W-:Y:S01]  /*bcd0*/  VIADD R120, R148.reuse, 0x300 ;  /* 0x0000030094787836 */ /* 0x040fe20000000000 */
[----:B------:R-:W-:Y:S02]  /*bce0*/  R2UR UR7, R121 ;  /* 0x00000000790772ca */ /* 0x000fe400000e0000 */
[----:B------:R-:W-:Y:S02]  /*bcf0*/  MOV R121, 0x40000040 ;  /* 0x4000004000797802 */ /* 0x000fe40000000f00 */
[----:B------:R-:W-:Y:S01]  /*bd00*/  IADD3 R148, R148, 0x380, RZ ;  /* 0x0000038094947810 */ /* 0x000fe20007ffe0ff */
[----:B------:R-:W-:Y:S02]  /*bd10*/  WARPGROUP.DEPBAR.LE gsb0, 0x0 ;  /* 0x00008000000079c5 */ /* 0x000fe40000010000 */
[----:B------:R-:W-:Y:S01]  /*bd20*/  FFMA R137, R162, R203, -R204 ;  /* 0x000000cba2897223 */ /* 0x000fe200000008cc */
[----:B------:R-:W1:Y:S04]  /*bd30*/  MUFU.EX2 R139, R160 ;  /* 0x000000a0008b7308 */ /* 0x000e680000000800 */
[----:B------:R-:W-:-:S04]  /*bd40*/  FSETP.GEU.AND P3, PT, R137, -126, PT ;  /* 0xc2fc00008900780b */ /* 0x000fc80003f6e000 */
[----:B------:R2:W3:Y:S08]  /*bd50*/  MUFU.EX2 R136, R161 ;  /* 0x000000a100887308 */ /* 0x0004f00000000800 */
[----:B------:R-:W4:Y:S01]  /*bd60*/  MUFU.EX2 R138, R163 ;  /* 0x000000a3008a7308 */ /* 0x000f220000000800 */
[----:B------:R-:W-:Y:S01]  /*bd70*/  @!P3 FMUL R137, R137, 0.5 ;  /* 0x3f0000008989b820 */ /* 0x000fe20000400000 */
[----:B-1----:R-:W-:Y:S01]  /*bd80*/  @!P5 FMUL R139, R139, R139 ;  /* 0x0000008b8b8bd220 */ /* 0x002fe20000400000 */
[----:B------:R-:W-:Y:S01]  /*bd90*/  FSETP.GEU.AND P5, PT, R158, -126, PT ;  /* 0xc2fc00009e00780b */ /* 0x000fe20003fae000 */
[----:B--2---:R-:W-:-:S04]  /*bda0*/  FFMA R161, R172, R203, -R202 ;  /* 0x000000cbaca17223 */ /* 0x004fc800000008ca */
[----:B------:R-:W1:Y:S01]  /*bdb0*/  MUFU.EX2 R137, R137 ;  /* 0x0000008900897308 */ /* 0x000e620000000800 */
[----:B---3--:R-:W-:Y:S01]  /*bdc0*/  @!P6 FMUL R136, R136, R136 ;  /* 0x000000888888e220 */ /* 0x008fe20000400000 */
[----:B------:R-:W-:-:S04]  /*bdd0*/  FSETP.GEU.AND P6, PT, R165, -126, PT ;  /* 0xc2fc0000a500780b */ /* 0x000fc80003fce000 */
[----:B------:R-:W-:Y:S01]  /*bde0*/  F2FP.F16.F32.PACK_AB R140, R136, R139 ;  /* 0x0000008b888c723e */ /* 0x000fe200000000ff */
[----:B------:R-:W-:Y:S01]  /*bdf0*/  FADD R139, R154, R139 ;  /* 0x0000008b9a8b7221 */ /* 0x000fe20000000000 */
[----:B------:R-:W-:Y:S01]  /*be00*/  @!P5 FMUL R158, R158, 0.5 ;  /* 0x3f0000009e9ed820 */ /* 0x000fe20000400000 */
[----:B----4-:R-:W-:Y:S01]  /*be10*/  @!P4 FMUL R138, R138, R138 ;  /* 0x0000008a8a8ac220 */ /* 0x010fe20000400000 */
        /* <DEDUP_REMOVED lines=15> */
[----:B------:R-:W2:Y:S01]  /*bf10*/  MUFU.EX2 R159, R166 ;  /* 0x000000a6009f7308 */ /* 0x000ea20000000800 */
[----:B-1----:R-:W-:Y:S01]  /*bf20*/  @!P6 FMUL R157, R157, R157 ;  /* 0x0000009d9d9de220 */ /* 0x002fe20000400000 */
[----:B------:R-:W-:-:S04]  /*bf30*/  FSETP.GEU.AND P6, PT, R169, -126, PT ;  /* 0xc2fc0000a900780b */ /* 0x000fc80003fce000 */
[----:B------:R-:W-:Y:S01]  /*bf40*/  F2FP.F16.F32.PACK_AB R142, R157, R158 ;  /* 0x0000009e9d8e723e */ /* 0x000fe200000000ff */
[----:B------:R-:W-:Y:S01]  /*bf50*/  FADD R158, R139, R158 ;  /* 0x0000009e8b9e7221 */ /* 0x000fe20000000000 */
[----:B------:R-:W-:Y:S01]  /*bf60*/  @!P5 FMUL R168, R168, 0.5 ;  /* 0x3f000000a8a8d820 */ /* 0x000fe20000400000 */
[----:B---3--:R-:W-:Y:S01]  /*bf70*/  @!P4 FMUL R156, R156, R156 ;  /* 0x0000009c9c9cc220 */ /* 0x008fe20000400000 */
[----:B------:R-:W-:Y:S01]  /*bf80*/  FSETP.GEU.AND P4, PT, R171, -126, PT ;  /* 0xc2fc0000ab00780b */ /* 0x000fe20003f8e000 */
[----:B------:R-:W-:-:S04]  /*bf90*/  FADD R157, R158, R157 ;  /* 0x0000009d9e9d7221 */ /* 0x000fc80000000000 */
[----:B------:R-:W-:Y:S01]  /*bfa0*/  @!P6 FMUL R169, R169, 0.5 ;  /* 0x3f000000a9a9e820 */ /* 0x000fe20000400000 */
[----:B--2---:R-:W-:-:S05]  /*bfb0*/  @!P3 FMUL R159, R159, R159 ;  /* 0x0000009f9f9fb220 */ /* 0x004fca0000400000 */
[----:B------:R-:W-:Y:S02]  /*bfc0*/  F2FP.F16.F32.PACK_AB R143, R156, R159 ;  /* 0x0000009f9c8f723e */ /* 0x000fe400000000ff */
[----:B------:R-:W-:Y:S01]  /*bfd0*/  @!P4 FMUL R171, R171, 0.5 ;  /* 0x3f000000ababc820 */ /* 0x000fe20000400000 */
[----:B------:R-:W-:Y:S01]  /*bfe0*/  FADD R159, R138, R159 ;  /* 0x0000009f8a9f7221 */ /* 0x000fe20000000000 */
[----:B------:R-:W-:-:S03]  /*bff0*/  WARPGROUP.ARRIVE ;  /* 0x00000000000079c5 */ /* 0x000fc60000000000 */
[----:B------:R-:W-:-:S03]  /*c000*/  FADD R159, R159, R156 ;  /* 0x0000009c9f9f7221 */ /* 0x000fc60000000000 */
[----:B------:R-:W-:Y:S01]  /*c010*/  HGMMA.64x192x16.F32 R24, R140, gdesc[UR4].tnspB, R24, gsb0 ;  /* 0x42e000048c187df0 */ /* 0x000fe20008000818 */
[----:B------:R-:W-:Y:S02]  /*c020*/  R2UR UR6, R120 ;  /* 0x00000000780672ca */ /* 0x000fe400000e0000 */
[----:B------:R-:W-:Y:S01]  /*c030*/  R2UR UR7, R121 ;  /* 0x00000000790772ca */ /* 0x000fe200000e0000 */
[-CC-:B------:R-:W-:Y:S01]  /*c040*/  FFMA R121, R178, R203.reuse, -R204.reuse ;  /* 0x000000cbb2797223 */ /* 0x180fe200000008cc */
        /* <DEDUP_REMOVED lines=41> */
[----:B--2---:R-:W-:Y:S01]  /*c2e0*/  @!P3 FMUL R163, R163, R163 ;  /* 0x000000a3a3a3b220 */ /* 0x004fe20000400000 */
[----:B------:R-:W-:Y:S02]  /*c2f0*/  FSETP.GEU.AND P3, PT, R121, -126, PT ;  /* 0xc2fc00007900780b */ /* 0x000fe40003f6e000 */
[----:B------:R-:W1:Y:S02]  /*c300*/  MUFU.EX2 R120, R177 ;  /* 0x000000b100787308 */ /* 0x000e640000000800 */
[----:B------:R-:W-:Y:S02]  /*c310*/  F2FP.F16.F32.PACK_AB R147, R160, R163 ;  /* 0x000000a3a093723e */ /* 0x000fe400000000ff */
[----:B------:R-:W-:Y:S01]  /*c320*/  @!P4 FMUL R179, R179, 0.5 ;  /* 0x3f000000b3b3c820 */ /* 0x000fe20000400000 */
[----:B------:R-:W-:Y:S01]  /*c330*/  FADD R163, R142, R163 ;  /* 0x000000a38ea37221 */ /* 0x000fe20000000000 */
[----:B------:R-:W-:-:S03]  /*c340*/  WARPGROUP.ARRIVE ;  /* 0x00000000000079c5 */ /* 0x000fc60000000000 */
[----:B------:R-:W-:Y:S02]  /*c350*/  FADD R160, R163, R160 ;  /* 0x000000a0a3a07221 */ /* 0x000fe40000000000 */
[----:B------:R-:W-:Y:S01]  /*c360*/  @!P3 FMUL R121, R121, 0.5 ;  /* 0x3f0000007979b820 */ /* 0x000fe20000400000 */
[----:B------:R-:W-:Y:S01]  /*c370*/  HGMMA.64x192x16.F32 R24, R144, gdesc[UR4].tnspB, R24, gsb0 ;  /* 0x42e0000490187df0 */ /* 0x000fe20008000818 */
[----:B------:R-:W-:Y:S02]  /*c380*/  R2UR UR6, R148 ;  /* 0x00000000940672ca */ /* 0x000fe400000e0000 */
[----:B------:R-:W-:Y:S01]  /*c390*/  R2UR UR7, R149 ;  /* 0x00000000950772ca */ /* 0x000fe200000e0000 */
[----:B-1----:R-:W-:Y:S01]  /*c3a0*/  @!P6 FMUL R120, R120, R120 ;  /* 0x000000787878e220 */ /* 0x002fe20000400000 */
[----:B------:R-:W1:Y:S01]  /*c3b0*/  MUFU.EX2 R121, R121 ;  /* 0x0000007900797308 */ /* 0x000e620000000800 */
[----:B------:R-:W-:-:S13]  /*c3c0*/  FSETP.GEU.AND P6, PT, R181, -126, PT ;  /* 0xc2fc0000b500780b */ /* 0x000fda0003fce000 */
[----:B------:R-:W-:Y:S01]  /*c3d0*/  @!P6 FMUL R181, R181, 0.5 ;  /* 0x3f000000b5b5e820 */ /* 0x000fe20000400000 */
[----:B-1----:R-:W-:Y:S01]  /*c3e0*/  @!P3 FMUL R121, R121, R121 ;  /* 0x000000797979b220 */ /* 0x002fe20000400000 */
[----:B------:R-:W-:-:S13]  /*c3f0*/  FSETP.GEU.AND P3, PT, R182, -126, PT ;  /* 0xc2fc0000b600780b */ /* 0x000fda0003f6e000 */
[----:B------:R-:W-:-:S04]  /*c400*/  @!P3 FMUL R182, R182, 0.5 ;  /* 0x3f000000b6b6b820 */ /* 0x000fc80000400000 */
[----:B------:R-:W1:Y:S02]  /*c410*/  MUFU.EX2 R165, R182 ;  /* 0x000000b600a57308 */ /* 0x000e640000000800 */
[----:B-1----:R-:W-:Y:S01]  /*c420*/  @!P3 FMUL R165, R165, R165 ;  /* 0x000000a5a5a5b220 */ /* 0x002fe20000400000 */
[----:B------:R-:W-:-:S05]  /*c430*/  WARPGROUP.DEPBAR.LE gsb0, 0x0 ;  /* 0x00008000000079c5 */ /* 0x000fca0000010000 */
[----:B------:R-:W1:Y:S08]  /*c440*/  MUFU.EX2 R145, R176 ;  /* 0x000000b000917308 */ /* 0x000e700000000800 */
[----:B------:R-:W2:Y:S08]  /*c450*/  MUFU.EX2 R144, R179 ;  /* 0x000000b300907308 */ /* 0x000eb00000000800 */
[----:B------:R-:W3:Y:S01]  /*c460*/  MUFU.EX2 R147, R181 ;  /* 0x000000b500937308 */ /* 0x000ee20000000800 */
[----:B-1----:R-:W-:Y:S01]  /*c470*/  @!P5 FMUL R145, R145, R145 ;  /* 0x000000919191d220 */ /* 0x002fe20000400000 */
[----:B------:R-:W-:-:S04]  /*c480*/  FSETP.GEU.AND P5, PT, R164, -126, PT ;  /* 0xc2fc0000a400780b */ /* 0x000fc80003fae000 */
[----:B------:R-:W-:Y:S01]  /*c490*/  F2FP.F16.F32.PACK_AB R148, R120, R145 ;  /* 0x000000917894723e */ /* 0x000fe200000000ff */
[----:B------:R-:W-:Y:S01]  /*c4a0*/  FADD R145, R162, R145 ;  /* 0x00000091a2917221 */ /* 0x000fe20000000000 */
[----:B--2---:R-:W-:Y:S01]  /*c4b0*/  @!P4 FMUL R144, R144, R144 ;  /* 0x000000909090c220 */ /* 0x004fe20000400000 */
[----:B------:R-:W-:Y:S02]  /*c4c0*/  FSETP.GEU.AND P4, PT, R183, -126, PT ;  /* 0xc2fc0000b700780b */ /* 0x000fe40003f8e000 */
[----:B------:R-:W-:Y:S02]  /*c4d0*/  FADD R145, R145, R120 ;  /* 0x0000007891917221 */ /* 0x000fe40000000000 */
[----:B------:R-:W-:Y:S02]  /*c4e0*/  F2FP.F16.F32.PACK_AB R149, R144, R121 ;  /* 0x000000799095723e */ /* 0x000fe400000000ff */
[----:B------:R-:W-:Y:S01]  /*c4f0*/  @!P5 FMUL R164, R164, 0.5 ;  /* 0x3f000000a4a4d820 */ /* 0x000fe20000400000 */
[----:B------:R-:W-:Y:S01]  /*c500*/  FADD R121, R160, R121 ;  /* 0x00000079a0797221 */ /* 0x000fe20000000000 */
[----:B---3--:R-:W-:-:S03]  /*c510*/  @!P6 FMUL R147, R147, R147 ;  /* 0x000000939393e220 */ /* 0x008fc60000400000 */
[----:B------:R-:W-:Y:S01]  /*c520*/  FADD R144, R121, R144 ;  /* 0x0000009079907221 */ /* 0x000fe20000000000 */
[----:B------:R-:W1:Y:S01]  /*c530*/  MUFU.EX2 R164, R164 ;  /* 0x000000a400a47308 */ /* 0x000e620000000800 */
[----:B------:R-:W-:Y:S02]  /*c540*/  @!P4 FMUL R183, R183, 0.5 ;  /* 0x3f000000b7b7c820 */ /* 0x000fe40000400000 */
[----:B------:R-:W-:-:S05]  /*c550*/  FADD R19, R144, R165 ;  /* 0x000000a590137221 */ /* 0x000fca0000000000 */
[----:B------:R-:W2:Y:S01]  /*c560*/  MUFU.EX2 R146, R183 ;  /* 0x000000b700927308 */ /* 0x000ea20000000800 */
[----:B-1----:R-:W-:-:S05]  /*c570*/  @!P5 FMUL R164, R164, R164 ;  /* 0x000000a4a4a4d220 */ /* 0x002fca0000400000 */
[----:B------:R-:W-:Y:S01]  /*c580*/  F2FP.F16.F32.PACK_AB R150, R147, R164 ;  /* 0x000000a49396723e */ /* 0x000fe200000000ff */
[----:B------:R-:W-:Y:S01]  /*c590*/  FADD R164, R145, R164 ;  /* 0x000000a491a47221 */ /* 0x000fe20000000000 */
[----:B--2---:R-:W-:-:S03]  /*c5a0*/  @!P4 FMUL R146, R146, R146 ;  /* 0x000000929292c220 */ /* 0x004fc60000400000 */
[----:B------:R-:W-:Y:S01]  /*c5b0*/  FADD R17, R164, R147 ;  /* 0x00000093a4117221 */ /* 0x000fe20000000000 */
[----:B------:R-:W-:Y:S01]  /*c5c0*/  FADD R19, R19, R146 ;  /* 0x0000009213137221 */ /* 0x000fe20000000000 */
[----:B------:R-:W-:-:S04]  /*c5d0*/  F2FP.F16.F32.PACK_AB R151, R146, R165 ;  /* 0x000000a59297723e */ /* 0x000fc800000000ff */
[----:B------:R-:W-:-:S06]  /*c5e0*/  WARPGROUP.ARRIVE ;  /* 0x00000000000079c5 */ /* 0x000fcc0000000000 */
[----:B------:R-:W-:Y:S03]  /*c5f0*/  HGMMA.64x192x16.F32 R24, R148, gdesc[UR4].tnspB, R24, gsb0 ;  /* 0x42e0000494187df0 */ /* 0x000fe60008000818 */
[----:B------:R-:W-:Y:S02]  /*c600*/  WARPGROUP.DEPBAR.LE gsb0, 0x0 ;  /* 0x00008000000079c5 */ /* 0x000fe40000010000 */
[----:B------:R1:W-:Y:S01]  /*c610*/  SYNCS.ARRIVE.TRANS64.RED.A1T0 RZ, [R7+URZ], RZ ;  /* 0x000000ff07ff79a7 */ /* 0x0003e2000810043f */
[----:B------:R-:W-:Y:S05]  /*c620*/  @P1 BRA `(.L_x_46) ;  /* 0x0000000000dc1947 */ /* 0x000fea0003800000 */
[----:B------:R-:W-:Y:S01]  /*c630*/  ISETP.LT.OR P1, PT, R8, 0x1, !P0 ;  /* 0x000000010800780c */ /* 0x000fe20004721670 */
[----:B------:R-:W-:-:S12]  /*c640*/  BSSY B0, `(.L_x_47) ;  /* 0x0000034000007945 */ /* 0x000fd80003800000 */
[----:B------:R-:W-:Y:S05]  /*c650*/  @P1 BRA `(.L_x_48) ;  /* 0x0000000000c81947 */ /* 0x000fea0003800000 */
[----:B------:R-:W-:Y:S02]  /*c660*/  ISETP.NE.AND P2, PT, R0, RZ, PT ;  /* 0x000000ff0000720c */ /* 0x000fe40003f45270 */
[----:B-1----:R-:W-:Y:S02]  /*c670*/  LEA R7, R5, R2, 0x3 ;  /* 0x0000000205077211 */ /* 0x002fe400078e18ff */
[----:B------:R-:W-:-:S09]  /*c680*/  SHF.L.U32 R120, R6, 0x1f, RZ ;  /* 0x0000001f06787819 */ /* 0x000fd200000006ff */
.L_x_49:
        /* <DEDUP_REMOVED lines=10> */
.L_x_50:
        /* <DEDUP_REMOVED lines=17> */
[----:B------:R-:W-:Y:S01]  /*c840*/  VIADD R9, R9, 0x1 ;  /* 0x0000000109097836 */ /* 0x000fe20000000000 */
        /* <DEDUP_REMOVED lines=18> */
[----:B--2---:R-:W-:Y:S01]  /*c970*/  NOP ;  /* 0x0000000000007918 */ /* 0x004fe20000000000 */
.L_x_48:
[----:B------:R-:W-:Y:S05]  /*c980*/  BSYNC B0 ;  /* 0x0000000000007941 */ /* 0x000fea0003800000 */
.L_x_47:
[----:B------:R-:W-:-:S07]  /*c990*/  IADD3 R8, R8, -0x1, RZ ;  /* 0xffffffff08087810 */ /* 0x000fce0007ffe0ff */
.L_x_46:
[C---:B------:R-:W-:Y:S01]  /*c9a0*/  ISETP.GT.AND P3, PT, R194.reuse, 0x1, PT ;  /* 0x00000001c200780c */ /* 0x040fe20003f64270 */
[----:B------:R-:W-:Y:S01]  /*c9b0*/  VIADD R194, R194, 0xffffffff ;  /* 0xffffffffc2c27836 */ /* 0x000fe20000000000 */
[----:B------:R-:W-:Y:S02]  /*c9c0*/  IADD3 R15, R15, 0x1, RZ ;  /* 0x000000010f0f7810 */ /* 0x000fe40007ffe0ff */
[----:B-1----:R-:W-:Y:S02]  /*c9d0*/  IADD3 R7, R123, 0x1, RZ ;  /* 0x000000017b077810 */ /* 0x002fe40007ffe0ff */
[----:B------:R-:W-:Y:S02]  /*c9e0*/  ISETP.NE.AND P1, PT, R15, 0x4, PT ;  /* 0x000000040f00780c */ /* 0x000fe40003f25270 */
[----:B------:R-:W-:Y:S02]  /*c9f0*/  ISETP.NE.AND P2, PT, R7, 0x4, PT ;  /* 0x000000040700780c */ /* 0x000fe40003f45270 */
[----:B------:R-:W-:-:S02]  /*ca00*/  SEL R121, RZ, 0x1, P1 ;  /* 0x00000001ff797807 */ /* 0x000fc40000800000 */
[----:B------:R-:W-:Y:S02]  /*ca10*/  IADD3 R14, R14, 0x80, RZ ;  /* 0x000000800e0e7810 */ /* 0x000fe40007ffe0ff */
[----:B------:R-:W-:Y:S02]  /*ca20*/  LOP3.LUT R4, R4, R121, RZ, 0x3c, !PT ;  /* 0x0000007904047212 */ /* 0x000fe400078e3cff */
[----:B------:R-:W-:Y:S02]  /*ca30*/  MOV R196, R192 ;  /* 0x000000c000c47202 */ /* 0x000fe40000000f00 */
[----:B------:R-:W-:Y:S02]  /*ca40*/  MOV R195, R193 ;  /* 0x000000c100c37202 */ /* 0x000fe40000000f00 */
[----:B------:R-:W-:Y:S02]  /*ca50*/  SEL R15, R15, RZ, P1 ;  /* 0x000000ff0f0f7207 */ /* 0x000fe40000800000 */
[----:B------:R-:W-:Y:S01]  /*ca60*/  SEL R7, R7, RZ, P2 ;  /* 0x000000ff07077207 */ /* 0x000fe20001000000 */
[----:B------:R-:W-:Y:S06]  /*ca70*/  @P3 BRA `(.L_x_51) ;  /* 0xffffffbc00303947 */ /* 0x000fec000383ffff */
.L_x_37:
[----:B------:R-:W-:Y:S05]  /*ca80*/  WARPSYNC.ALL ;  /* 0x0000000000007948 */ /* 0x000fea0003800000 */
[----:B------:R-:W2:Y:S01]  /*ca90*/  SHFL.BFLY PT, R0, R17, 0x1, 0x1f ;  /* 0x0c201f0011007f89 */ /* 0x000ea200000e0000 */
[----:B------:R-:W-:Y:S01]  /*caa0*/  BSSY B0, `(.L_x_52) ;  /* 0x0000023000007945 */ /* 0x000fe20003800000 */
[----:B------:R-:W-:Y:S01]  /*cab0*/  IMAD.MOV.U32 R7, RZ, RZ, 0x7f800000 ;  /* 0x7f800000ff077424 */ /* 0x000fe200078e00ff */
[----:B------:R-:W-:Y:S01]  /*cac0*/  MOV R8, 0x3f800000 ;  /* 0x3f80000000087802 */ /* 0x000fe20000000f00 */
[----:B------:R-:W3:Y:S01]  /*cad0*/  SHFL.BFLY PT, R4, R19, 0x1, 0x1f ;  /* 0x0c201f0013047f89 */ /* 0x000ee200000e0000 */
[----:B------:R-:W-:Y:S01]  /*cae0*/  MOV R9, 0x7f800000 ;  /* 0x7f80000000097802 */ /* 0x000fe20000000f00 */
[----:B--2---:R-:W-:Y:S01]  /*caf0*/  FADD R0, R0, R17 ;  /* 0x0000001100007221 */ /* 0x004fe20000000000 */
[----:B---3--:R-:W-:-:S04]  /*cb00*/  FADD R15, R4, R19 ;  /* 0x00000013040f7221 */ /* 0x008fc80000000000 */
[----:B------:R-:W2:Y:S01]  /*cb10*/  SHFL.BFLY PT, R3, R0, 0x2, 0x1f ;  /* 0x0c401f0000037f89 */ /* 0x000ea200000e0000 */
[----:B------:R-:W-:-:S03]  /*cb20*/  MOV R4, 0x3f800000 ;  /* 0x3f80000000047802 */ /* 0x000fc60000000f00 */
[----:B------:R-:W3:Y:S01]  /*cb30*/  SHFL.BFLY PT, R18, R15, 0x2, 0x1f ;  /* 0x0c401f000f127f89 */ /* 0x000ee200000e0000 */
[C---:B--2---:R-:W-:Y:S01]  /*cb40*/  FSETP.NE.AND P0, PT, R0.reuse, -R3, PT ;  /* 0x800000030000720b */ /* 0x044fe20003f05000 */
[----:B------:R-:W-:Y:S01]  /*cb50*/  FADD R3, R0, R3 ;  /* 0x0000000300037221 */ /* 0x000fe20000000000 */
[----:B---3--:R-:W-:-:S11]  /*cb60*/  FADD R6, R15, R18 ;  /* 0x000000120f067221 */ /* 0x008fd60000000000 */
[----:B------:R-:W-:Y:S05]  /*cb70*/  @!P0 BRA `(.L_x_53) ;  /* 0x0000000000548947 */ /* 0x000fea0003800000 */
[----:B------:R-:W-:Y:S01]  /*cb80*/  VIADD R0, R3, 0x1800000 ;  /* 0x0180000003007836 */ /* 0x000fe20000000000 */
[----:B------:R-:W-:Y:S04]  /*cb90*/  BSSY B1, `(.L_x_54) ;  /* 0x000000c000017945 */ /* 0x000fe80003800000 */
[----:B------:R-:W-:-:S04]  /*cba0*/  LOP3.LUT R0, R0, 0x7f800000, RZ, 0xc0, !PT ;  /* 0x7f80000000007812 */ /* 0x000fc800078ec0ff */
[----:B------:R-:W-:-:S13]  /*cbb0*/  ISETP.GT.U32.AND P0, PT, R0, 0x1ffffff, PT ;  /* 0x01ffffff0000780c */ /* 0x000fda0003f04070 */
[----:B------:R-:W-:Y:S05]  /*cbc0*/  @P0 BRA `(.L_x_55) ;  /* 0x0000000000100947 */ /* 0x000fea0003800000 */
[----:B------:R-:W-:-:S07]  /*cbd0*/  MOV R14, 0xcbf0 ;  /* 0x0000cbf0000e7802 */ /* 0x000fce0000000f00 */
[----:B-1----:R-:W-:Y:S05]  /*cbe0*/  CALL.REL.NOINC `($__internal_0_$__cuda_sm20_rcp_rn_f32_slowpath) ;  /* 0x00000020005c7944 */ /* 0x002fea0003c00000 */
[----:B------:R-:W-:Y:S01]  /*cbf0*/  MOV R4, R0 ;  /* 0x0000000000047202 */ /* 0x000fe20000000f00 */
[----:B------:R-:W-:Y:S06]  /*cc00*/  BRA `(.L_x_56) ;  /* 0x0000000000107947 */ /* 0x000fec0003800000 */
.L_x_55:
[----:B------:R-:W2:Y:S02]  /*cc10*/  MUFU.RCP R4, R3 ;  /* 0x0000000300047308 */ /* 0x000ea40000001000 */
[----:B--2---:R-:W-:-:S04]  /*cc20*/  FFMA R0, R3, R4, -1 ;  /* 0xbf80000003007423 */ /* 0x004fc80000000004 */
[----:B------:R-:W-:-:S04]  /*cc30*/  FADD.FTZ R5, -R0, -RZ ;  /* 0x800000ff00057221 */ /* 0x000fc80000010100 */
[----:B------:R-:W-:-:S07]  /*cc40*/  FFMA R4, R4, R5, R4 ;  /* 0x0000000504047223 */ /* 0x000fce0000000004 */
.L_x_56:
[----:B------:R-:W-:Y:S05]  /*cc50*/  BSYNC B1 ;  /* 0x0000000000017941 */ /* 0x000fea0003800000 */
.L_x_54:
[----:B------:R-:W-:Y:S01]  /*cc60*/  FSETP.GEU.AND P0, PT, |R3|, 1.175494350822287508e-38, PT ;  /* 0x008000000300780b */ /* 0x000fe20003f0e200 */
[----:B------:R-:W-:-:S12]  /*cc70*/  ULDC UR6, c[0x0][0x600] ;  /* 0x0001800000067ab9 */ /* 0x000fd80000000800 */
[----:B------:R-:W-:-:S04]  /*cc80*/  @!P0 FMUL R3, R3, 16777216 ;  /* 0x4b80000003038820 */ /* 0x000fc80000400000 */
[----:B------:R-:W2:Y:S02]  /*cc90*/  MUFU.LG2 R0, R3 ;  /* 0x0000000300007308 */ /* 0x000ea40000000c00 */
[----:B--2---:R-:W-:-:S04]  /*cca0*/  @!P0 FADD R0, R0, -24 ;  /* 0xc1c0000000008421 */ /* 0x004fc80000000000 */
[----:B------:R-:W-:-:S04]  /*ccb0*/  FMUL R9, R0, 0.69314718246459960938 ;  /* 0x3f31721800097820 */ /* 0x000fc80000400000 */
[----:B------:R-:W-:-:S07]  /*ccc0*/  FFMA R9, R192, UR6, R9 ;  /* 0x00000006c0097c23 */ /* 0x000fce0008000009 */
.L_x_53:
[----:B------:R-:W-:Y:S05]  /*ccd0*/  BSYNC B0 ;  /* 0x0000000000007941 */ /* 0x000fea0003800000 */
.L_x_52:
[----:B------:R-:W-:Y:S01]  /*cce0*/  FSETP.NE.AND P0, PT, R15, -R18, PT ;  /* 0x800000120f00720b */ /* 0x000fe20003f05000 */
[----:B------:R-:W-:Y:S01]  /*ccf0*/  ULDC UR4, c[0x0][0x608] ;  /* 0x0001820000047ab9 */ /* 0x000fe20000000800 */
[----:B------:R-:W-:Y:S01]  /*cd00*/  BSSY B0, `(.L_x_57) ;  /* 0x0000049000007945 */ /* 0x000fe20003800000 */
[----:B------:R-:W-:-:S04]  /*cd10*/  FMUL R4, R4, UR4 ;  /* 0x0000000404047c20 */ /* 0x000fc80008400000 */
        /* <DEDUP_REMOVED lines=48> */
[----:B------:R-:W-:Y:S06]  /*d020*/  @!P0 BRA `(.L_x_58) ;  /* 0x0000000000588947 */ /* 0x000fec0003800000 */
[----:B------:R-:W-:Y:S01]  /*d030*/  IADD3 R0, R6, 0x1800000, RZ ;  /* 0x0180000006007810 */ /* 0x000fe20007ffe0ff */
[----:B------:R-:W-:Y:S03]  /*d040*/  BSSY B1, `(.L_x_59) ;  /* 0x000000d000017945 */ /* 0x000fe60003800000 */
[----:B------:R-:W-:-:S04]  /*d050*/  LOP3.LUT R0, R0, 0x7f800000, RZ, 0xc0, !PT ;  /* 0x7f80000000007812 */ /* 0x000fc800078ec0ff */
[----:B------:R-:W-:-:S13]  /*d060*/  ISETP.GT.U32.AND P0, PT, R0, 0x1ffffff, PT ;  /* 0x01ffffff0000780c */ /* 0x000fda0003f04070 */
[----:B------:R-:W-:Y:S05]  /*d070*/  @P0 BRA `(.L_x_60) ;  /* 0x0000000000140947 */ /* 0x000fea0003800000 */
[----:B------:R-:W-:Y:S02]  /*d080*/  MOV R3, R6 ;  /* 0x0000000600037202 */ /* 0x000fe40000000f00 */
[----:B------:R-:W-:-:S07]  /*d090*/  MOV R14, 0xd0b0 ;  /* 0x0000d0b0000e7802 */ /* 0x000fce0000000f00 */
[----:B-1----:R-:W-:Y:S05]  /*d0a0*/  CALL.REL.NOINC `($__internal_0_$__cuda_sm20_rcp_rn_f32_slowpath) ;  /* 0x0000001c002c7944 */ /* 0x002fea0003c00000 */
[----:B------:R-:W-:Y:S01]  /*d0b0*/  IMAD.MOV.U32 R8, RZ, RZ, R0 ;  /* 0x000000ffff087224 */ /* 0x000fe200078e0000 */
[----:B------:R-:W-:Y:S06]  /*d0c0*/  BRA `(.L_x_61) ;  /* 0x0000000000107947 */ /* 0x000fec0003800000 */
.L_x_60:
[----:B------:R-:W2:Y:S02]  /*d0d0*/  MUFU.RCP R3, R6 ;  /* 0x0000000600037308 */ /* 0x000ea40000001000 */
[----:B--2---:R-:W-:-:S04]  /*d0e0*/  FFMA R0, R6, R3, -1 ;  /* 0xbf80000006007423 */ /* 0x004fc80000000003 */
[----:B------:R-:W-:-:S04]  /*d0f0*/  FADD.FTZ R0, -R0, -RZ ;  /* 0x800000ff00007221 */ /* 0x000fc80000010100 */
[----:B------:R-:W-:-:S07]  /*d100*/  FFMA R8, R3, R0, R3 ;  /* 0x0000000003087223 */ /* 0x000fce0000000003 */
.L_x_61:
[----:B------:R-:W-:Y:S05]  /*d110*/  BSYNC B1 ;  /* 0x0000000000017941 */ /* 0x000fea0003800000 */
.L_x_59:
[----:B------:R-:W-:Y:S01]  /*d120*/  FSETP.GEU.AND P0, PT, |R6|, 1.175494350822287508e-38, PT ;  /* 0x008000000600780b */ /* 0x000fe20003f0e200 */
[----:B------:R-:W-:-:S12]  /*d130*/  ULDC UR4, c[0x0][0x600] ;  /* 0x0001800000047ab9 */ /* 0x000fd80000000800 */
[----:B------:R-:W-:-:S04]  /*d140*/  @!P0 FMUL R6, R6, 16777216 ;  /* 0x4b80000006068820 */ /* 0x000fc80000400000 */
[----:B------:R-:W2:Y:S02]  /*d150*/  MUFU.LG2 R0, R6 ;  /* 0x0000000600007308 */ /* 0x000ea40000000c00 */
[----:B--2---:R-:W-:-:S04]  /*d160*/  @!P0 FADD R0, R0, -24 ;  /* 0xc1c0000000008421 */ /* 0x004fc80000000000 */
[----:B------:R-:W-:-:S04]  /*d170*/  FMUL R0, R0, 0.69314718246459960938 ;  /* 0x3f31721800007820 */ /* 0x000fc80000400000 */
[----:B------:R-:W-:-:S07]  /*d180*/  FFMA R7, R193, UR4, R0 ;  /* 0x00000004c1077c23 */ /* 0x000fce0008000000 */
.L_x_58:
[----:B------:R-:W-:Y:S05]  /*d190*/  BSYNC B0 ;  /* 0x0000000000007941 */ /* 0x000fea0003800000 */
.L_x_57:
[C---:B------:R-:W-:Y:S01]  /*d1a0*/  LOP3.LUT P0, RZ, R16.reuse, 0x3, RZ, 0xc0, !PT ;  /* 0x0000000310ff7812 */ /* 0x040fe2000780c0ff */
[----:B------:R-:W-:Y:S01]  /*d1b0*/  ULDC UR4, c[0x0][0x608] ;  /* 0x0001820000047ab9 */ /* 0x000fe20000000800 */
[----:B------:R-:W-:Y:S01]  /*d1c0*/  LOP3.LUT R17, R16, 0x7f, RZ, 0xc0, !PT ;  /* 0x0000007f10117812 */ /* 0x000fe200078ec0ff */
[----:B------:R-:W-:Y:S01]  /*d1d0*/  ULDC.64 UR6, c[0x0][0x208] ;  /* 0x0000820000067ab9 */ /* 0x000fe20000000a00 */
[----:B------:R-:W-:Y:S01]  /*d1e0*/  FMUL R8, R8, UR4 ;  /* 0x0000000408087c20 */ /* 0x000fe20008400000 */
[----:B------:R-:W-:Y:S01]  /*d1f0*/  BSSY B0, `(.L_x_62) ;  /* 0x0000016000007945 */ /* 0x000fe20003800000 */
[----:B------:R-:W-:-:S07]  /*d200*/  SHF.R.U32.HI R18, RZ, 0x5, R17 ;  /* 0x00000005ff127819 */ /* 0x000fce0000011611 */
[----:B------:R-:W-:Y:S05]  /*d210*/  @P0 BRA `(.L_x_63) ;  /* 0x00000000004c0947 */ /* 0x000fea0003800000 */
[----:B------:R-:W-:Y:S01]  /*d220*/  SHF.R.U32.HI R0, RZ, 0x2, R16 ;  /* 0x00000002ff007819 */ /* 0x000fe20000011610 */
[----:B------:R-:W-:Y:S01]  /*d230*/  ULDC.64 UR4, c[0x0][0x688] ;  /* 0x0001a20000047ab9 */ /* 0x000fe20000000a00 */
[----:B------:R-:W-:Y:S01]  /*d240*/  SHF.L.U32 R3, R18, 0x4, RZ ;  /* 0x0000000412037819 */ /* 0x000fe200000006ff */
[----:B------:R-:W-:Y:S01]  /*d250*/  UIMAD UR4, UR36, UR4, UR43 ;  /* 0x00000004240472a4 */ /* 0x000fe2000f8e022b */
[----:B------:R-:W-:-:S03]  /*d260*/  LOP3.LUT R0, R0, 0x7, RZ, 0xc0, !PT ;  /* 0x0000000700007812 */ /* 0x000fc600078ec0ff */
[----:B------:R-:W-:Y:S01]  /*d270*/  UIMAD UR4, UR37, UR5, UR4 ;  /* 0x00000005250472a4 */ /* 0x000fe2000f8e0204 */
[----:B------:R-:W-:Y:S02]  /*d280*/  LOP3.LUT R0, R3, 0xfffffff0, R0, 0xe2, !PT ;  /* 0xfffffff003007812 */ /* 0x000fe400078ee200 */
[----:B------:R-:W-:Y:S02]  /*d290*/  ULDC UR5, c[0x0][0x288] ;  /* 0x0000a20000057ab9 */ /* 0x000fe40000000800 */
[C---:B------:R-:W-:Y:S02]  /*d2a0*/  LOP3.LUT R3, R0.reuse, UR43, RZ, 0xfc, !PT ;  /* 0x0000002b00037c12 */ /* 0x040fe4000f8efcff */
[----:B------:R-:W-:Y:S02]  /*d2b0*/  IADD3 R0, P2, R0, UR4, RZ ;  /* 0x0000000400007c10 */ /* 0x000fe4000ff5e0ff */
[C---:B------:R-:W-:Y:S02]  /*d2c0*/  IADD3 R4, R3.reuse, 0x8, RZ ;  /* 0x0000000803047810 */ /* 0x040fe40007ffe0ff */
[----:B------:R-:W-:-:S02]  /*d2d0*/  ISETP.GE.U32.AND P0, PT, R3, UR5, PT ;  /* 0x0000000503007c0c */ /* 0x000fc4000bf06070 */
[----:B------:R-:W-:Y:S01]  /*d2e0*/  ISETP.GE.U32.AND P1, PT, R4, UR5, PT ;  /* 0x0000000504007c0c */ /* 0x000fe2000bf26070 */
[----:B------:R-:W-:Y:S01]  /*d2f0*/  ULDC.64 UR4, c[0x0][0x680] ;  /* 0x0001a00000047ab9 */ /* 0x000fe20000000a00 */
[----:B------:R-:W-:Y:S02]  /*d300*/  IADD3.X R3, RZ, RZ, RZ, P2, !PT ;  /* 0x000000ffff037210 */ /* 0x000fe400017fe4ff */
[----:B------:R-:W-:-:S04]  /*d310*/  LEA R4, P2, R0, UR4, 0x2 ;  /* 0x0000000400047c11 */ /* 0x000fc8000f8410ff */
[----:B------:R-:W-:-:S05]  /*d320*/  LEA.HI.X R5, R0, UR5, R3, 0x2, P2 ;  /* 0x0000000500057c11 */ /* 0x000fca00090f1403 */
[----:B------:R2:W-:Y:S04]  /*d330*/  @!P0 STG.E desc[UR6][R4.64], R9 ;  /* 0x0000000904008986 */ /* 0x0005e8000c101906 */
[----:B------:R2:W-:Y:S02]  /*d340*/  @!P1 STG.E desc[UR6][R4.64+0x20], R7 ;  /* 0x0000200704009986 */ /* 0x0005e4000c101906 */
.L_x_63:
[----:B------:R-:W-:Y:S05]  /*d350*/  BSYNC B0 ;  /* 0x0000000000007941 */ /* 0x000fea0003800000 */
.L_x_62:
[----:B------:R-:W-:Y:S01]  /*d360*/  ULDC.64 UR4, c[0x0][0x730] ;  /* 0x0001cc0000047ab9 */ /* 0x000fe20000000a00 */
[-C--:B------:R-:W-:Y:S01]  /*d370*/  FMUL R26, R26, R8.reuse ;  /* 0x000000081a1a7220 */ /* 0x080fe20000400000 */
[----:B------:R-:W-:Y:S01]  /*d380*/  ISETP.NE.U32.AND P0, PT, RZ, UR4, PT ;  /* 0x00000004ff007c0c */ /* 0x000fe2000bf05070 */
[-C--:B------:R-:W-:Y:S01]  /*d390*/  FMUL R22, R27, R8.reuse ;  /* 0x000000081b167220 */ /* 0x080fe20000400000 */
[-C--:B------:R-:W-:Y:S01]  /*d3a0*/  FMUL R30, R30, R8.reuse ;  /* 0x000000081e1e7220 */ /* 0x080fe20000400000 */
[-C--:B-1----:R-:W-:Y:S01]  /*d3b0*/  FMUL R120, R31, R8.reuse ;  /* 0x000000081f787220 */ /* 0x082fe20000400000 */
[----:B------:R-:W-:Y:S01]  /*d3c0*/  ISETP.NE.AND.EX P0, PT, RZ, UR5, PT, P0 ;  /* 0x00000005ff007c0c */ /* 0x000fe2000bf05300 */
        /* <DEDUP_REMOVED lines=44> */
[----:B------:R-:W-:Y:S06]  /*d690*/  @P0 BRA `(.L_x_64) ;  /* 0x0000000000200947 */ /* 0x000fec0003800000 */
[----:B------:R-:W-:Y:S02]  /*d6a0*/  ULDC.64 UR4, c[0x0][0x728] ;  /* 0x0001ca0000047ab9 */ /* 0x000fe40000000a00 */
[----:B------:R-:W-:-:S04]  /*d6b0*/  ISETP.NE.U32.AND P0, PT, RZ, UR4, PT ;  /* 0x00000004ff007c0c */ /* 0x000fc8000bf05070 */
[----:B------:R-:W-:-:S13]  /*d6c0*/  ISETP.NE.AND.EX P0, PT, RZ, UR5, PT, P0 ;  /* 0x00000005ff007c0c */ /* 0x000fda000bf05300 */
[----:B------:R-:W-:Y:S05]  /*d6d0*/  @!P0 BRA `(.L_x_65) ;  /* 0x00000000000c8947 */ /* 0x000fea0003800000 */
[----:B--2---:R-:W1:Y:S02]  /*d6e0*/  LDC.64 R4, c[0x0][0x728] ;  /* 0x0001ca00ff047b82 */ /* 0x004e640000000a00 */
[----:B-1----:R3:W5:Y:S01]  /*d6f0*/  LDG.E R4, desc[UR6][R4.64] ;  /* 0x0000000604047981 */ /* 0x002762000c1e1900 */
[----:B------:R-:W-:Y:S05]  /*d700*/  BRA `(.L_x_64) ;  /* 0x0000000000047947 */ /* 0x000fea0003800000 */
.L_x_65:
[----:B--2---:R-:W1:Y:S02]  /*d710*/  LDC R4, c[0x0][0x720] ;  /* 0x0001c800ff047b82 */ /* 0x004e640000000800 */
.L_x_64:
[----:B------:R-:W-:Y:S01]  /*d720*/  MOV R0, RZ ;  /* 0x000000ff00007202 */ /* 0x000fe20000000f00 */
[----:B-1---5:R-:W-:-:S03]  /*d730*/  IMAD.MOV.U32 R83, RZ, RZ, R4 ;  /* 0x000000ffff537224 */ /* 0x022fc600078e0004 */
[----:B------:R-:W-:-:S13]  /*d740*/  LOP3.LUT P0, RZ, R0, 0x1bf, RZ, 0xc0, !PT ;  /* 0x000001bf00ff7812 */ /* 0x000fda000780c0ff */
[----:B------:R-:W-:Y:S05]  /*d750*/  @!P0 BRA `(.L_x_66) ;  /* 0x0000000000408947 */ /* 0x000fea0003800000 */
[----:B------:R-:W-:Y:S01]  /*d760*/  MOV R0, 0x0 ;  /* 0x0000000000007802 */ /* 0x000fe20000000f00 */
[----:B------:R-:W-:Y:S01]  /*d770*/  ULDC.64 UR4, c[0x4][0x70] ;  /* 0x01001c0000047ab9 */ /* 0x000fe20000000a00 */
[----:B------:R-:W-:Y:S01]  /*d780*/  ULDC.64 UR6, c[0x4][0x8] ;  /* 0x0100020000067ab9 */ /* 0x000fe20000000a00 */
[----:B--2---:R-:W-:Y:S01]  /*d790*/  MOV R4, UR4 ;  /* 0x0000000400047c02 */ /* 0x004fe20008000f00 */
[----:B------:R1:W2:Y:S01]  /*d7a0*/  LDC.64 R14, c[0x4][R0] ;  /* 0x01000000000e7b82 */ /* 0x0002a20000000a00 */
[----:B---3--:R-:W-:Y:S01]  /*d7b0*/  MOV R5, UR5 ;  /* 0x0000000500057c02 */ /* 0x008fe20008000f00 */
[----:B------:R-:W-:Y:S01]  /*d7c0*/  ULDC.64 UR4, c[0x4][0x78] ;  /* 0x01001e0000047ab9 */ /* 0x000fe20000000a00 */
[----:B------:R-:W-:Y:S01]  /*d7d0*/  MOV R10, UR6 ;  /* 0x00000006000a7c02 */ /* 0x000fe20008000f00 */
[----:B------:R-:W-:Y:S01]  /*d7e0*/  IMAD.U32 R7, RZ, RZ, UR5 ;  /* 0x00000005ff077e24 */ /* 0x000fe2000f8e00ff */
[----:B------:R-:W-:Y:S01]  /*d7f0*/  MOV R6, UR4 ;  /* 0x0000000400067c02 */ /* 0x000fe20008000f00 */
[----:B------:R-:W-:Y:S01]  /*d800*/  IMAD.MOV.U32 R12, RZ, RZ, 0x1 ;  /* 0x00000001ff0c7424 */ /* 0x000fe200078e00ff */
[----:B------:R-:W-:-:S02]  /*d810*/  MOV R11, UR7 ;  /* 0x00000007000b7c02 */ /* 0x000fc40008000f00 */
[----:B------:R-:W-:Y:S02]  /*d820*/  MOV R8, 0x70 ;  /* 0x0000007000087802 */ /* 0x000fe40000000f00 */
[----:B-1----:R-:W-:-:S07]  /*d830*/  MOV R13, RZ ;  /* 0x000000ff000d7202 */ /* 0x002fce0000000f00 */
[----:B------:R-:W-:-:S07]  /*d840*/  LEPC R20, `(.L_x_66) ;  /* 0x000000001014794e */ /* 0x000fce0000000000 */
[----:B--2---:R-:W-:Y:S05]  /*d850*/  CALL.ABS.NOINC R14 ;  /* 0x000000000e007343 */ /* 0x004fea0003c00000 */
.L_x_66:
        /* <DEDUP_REMOVED lines=9> */
[----:B------:R-:W-:Y:S01]  /*d8f0*/  IMAD.U32 R6, RZ, RZ, UR6 ;  /* 0x00000006ff067e24 */ /* 0x000fe2000f8e00ff */
[----:B------:R-:W-:Y:S01]  /*d900*/  MOV R7, UR7 ;  /* 0x0000000700077c02 */ /* 0x000fe20008000f00 */
[----:B------:R-:W-:Y:S01]  /*d910*/  IMAD.MOV.U32 R8, RZ, RZ, 0x70 ;  /* 0x00000070ff087424 */ /* 0x000fe200078e00ff */
[----:B------:R-:W-:-:S02]  /*d920*/  MOV R10, UR4 ;  /* 0x00000004000a7c02 */ /* 0x000fc40008000f00 */
[----:B------:R-:W-:Y:S02]  /*d930*/  MOV R11, UR5 ;  /* 0x00000005000b7c02 */ /* 0x000fe40008000f00 */
[----:B------:R-:W-:Y:S02]  /*d940*/  MOV R12, 0x1 ;  /* 0x00000001000c7802 */ /* 0x000fe40000000f00 */
[----:B-1----:R-:W-:-:S07]  /*d950*/  MOV R13, RZ ;  /* 0x000000ff000d7202 */ /* 0x002fce0000000f00 */
[----:B------:R-:W-:-:S07]  /*d960*/  LEPC R20, `(.L_x_67) ;  /* 0x000000001014794e */ /* 0x000fce0000000000 */
[----:B--2---:R-:W-:Y:S05]  /*d970*/  CALL.ABS.NOINC R14 ;  /* 0x000000000e007343 */ /* 0x004fea0003c00000 */
.L_x_67:
[----:B------:R-:W-:Y:S01]  /*d980*/  ULDC.64 UR4, c[0x0][0x730] ;  /* 0x0001cc0000047ab9 */ /* 0x000fe20000000a00 */
[----:B------:R-:W-:Y:S02]  /*d990*/  SHF.L.U32 R0, R16, 0x5, RZ ;  /* 0x0000000510007819 */ /* 0x000fe400000006ff */
[----:B------:R-:W-:Y:S02]  /*d9a0*/  ISETP.NE.U32.AND P0, PT, RZ, UR4, PT ;  /* 0x00000004ff007c0c */ /* 0x000fe4000bf05070 */
[----:B--2---:R-:W-:Y:S02]  /*d9b0*/  SHF.R.U32.HI R4, RZ, 0x1, R16 ;  /* 0x00000001ff047819 */ /* 0x004fe40000011610 */
[----:B------:R-:W-:Y:S02]  /*d9c0*/  ISETP.NE.AND.EX P0, PT, RZ, UR5, PT, P0 ;  /* 0x00000005ff007c0c */ /* 0x000fe4000bf05300 */
[C---:B------:R-:W-:Y:S02]  /*d9d0*/  LOP3.LUT R3, R0.reuse, 0xc0, RZ, 0xc0, !PT ;  /* 0x000000c000037812 */ /* 0x040fe400078ec0ff */
[----:B---3--:R-:W-:-:S02]  /*d9e0*/  LOP3.LUT R5, R0, 0x20, RZ, 0xc0, !PT ;  /* 0x0000002000057812 */ /* 0x008fc400078ec0ff */
[----:B------:R-:W-:Y:S01]  /*d9f0*/  LOP3.LUT R3, R3, 0x8, R4, 0xf8, !PT ;  /* 0x0000000803037812 */ /* 0x000fe200078ef804 */
[----:B------:R-:W-:Y:S01]  /*da00*/  IMAD.SHL.U32 R4, R16, 0x4, RZ ;  /* 0x0000000410047824 */ /* 0x000fe200078e00ff */
[----:B------:R-:W-:Y:S02]  /*da10*/  IADD3 R17, R17, 0x1f, RZ ;  /* 0x0000001f11117810 */ /* 0x000fe40007ffe0ff */
[----:B------:R-:W-:Y:S02]  /*da20*/  LEA R5, R18, R5, 0x9 ;  /* 0x0000000512057211 */ /* 0x000fe400078e48ff */
[----:B------:R-:W-:Y:S01]  /*da30*/  LOP3.LUT R3, R3, 0x18, R4, 0x78, !PT ;  /* 0x0000001803037812 */ /* 0x000fe200078e7804 */
[----:B------:R-:W1:Y:S01]  /*da40*/  @P0 LDC R83, c[0x0][0x720] ;  /* 0x0001c800ff530b82 */ /* 0x000e620000000800 */
[----:B------:R-:W-:Y:S02]  /*da50*/  LOP3.LUT R0, R0, 0x100, RZ, 0xc0, !PT ;  /* 0x0000010000007812 */ /* 0x000fe400078ec0ff */
[----:B------:R-:W-:-:S02]  /*da60*/  ISETP.GT.U32.AND P1, PT, R17, 0x3e, PT ;  /* 0x0000003e1100780c */ /* 0x000fc40003f24070 */
[----:B------:R-:W-:Y:S02]  /*da70*/  IADD3 R3, R3, R5, R0 ;  /* 0x0000000503037210 */ /* 0x000fe40007ffe000 */
[----:B------:R-:W-:-:S03]  /*da80*/  LOP3.LUT P0, RZ, R16, 0x4, RZ, 0xc0, !PT ;  /* 0x0000000410ff7812 */ /* 0x000fc6000780c0ff */
[----:B------:R-:W-:-:S05]  /*da90*/  IMAD R3, R3, 0x2, R2 ;  /* 0x0000000203037824 */ /* 0x000fca00078e0202 */
[----:B------:R-:W-:Y:S01]  /*daa0*/  IADD3 R21, R3, 0x1000, RZ ;  /* 0x0000100003157810 */ /* 0x000fe20007ffe0ff */
[-C--:B-1----:R-:W-:Y:S01]  /*dab0*/  FMUL R5, R26, R83.reuse ;  /* 0x000000531a057220 */ /* 0x082fe20000400000 */
        /* <DEDUP_REMOVED lines=15> */
[----:B------:R-:W-:Y:S01]  /*dbb0*/  F2FP.F16.F32.PACK_AB R5, R0, R5 ;  /* 0x000000050005723e */ /* 0x000fe200000000ff */
[-C--:B------:R-:W-:Y:S01]  /*dbc0*/  FMUL R14, R42, R83.reuse ;  /* 0x000000532a0e7220 */ /* 0x080fe20000400000 */
[----:B------:R-:W-:Y:S01]  /*dbd0*/  MOV R0, 0x10 ;  /* 0x0000001000007802 */ /* 0x000fe20000000f00 */
        /* <DEDUP_REMOVED lines=79> */
[----:B------:R-:W-:Y:S01]  /*e0d0*/  FMUL R83, R118, R83 ;  /* 0x0000005376537220 */ /* 0x000fe20000400000 */
[----:B------:R-:W-:-:S02]  /*e0e0*/  F2FP.F16.F32.PACK_AB R9, R10, R9 ;  /* 0x000000090a09723e */ /* 0x000fc400000000ff */
[----:B------:R-:W-:Y:S02]  /*e0f0*/  F2FP.F16.F32.PACK_AB R4, R25, R4 ;  /* 0x000000041904723e */ /* 0x000fe400000000ff */
[----:B------:R-:W-:Y:S02]  /*e100*/  F2FP.F16.F32.PACK_AB R6, R29, R6 ;  /* 0x000000061d06723e */ /* 0x000fe400000000ff */
[----:B------:R-:W-:Y:S02]  /*e110*/  F2FP.F16.F32.PACK_AB R8, R33, R32 ;  /* 0x000000202108723e */ /* 0x000fe400000000ff */
[----:B------:R-:W-:Y:S02]  /*e120*/  F2FP.F16.F32.PACK_AB R10, R37, R36 ;  /* 0x00000024250a723e */ /* 0x000fe400000000ff */
[----:B------:R-:W-:Y:S02]  /*e130*/  F2FP.F16.F32.PACK_AB R11, R12, R11 ;  /* 0x0000000b0c0b723e */ /* 0x000fe400000000ff */
[----:B------:R-:W-:Y:S01]  /*e140*/  SEL R0, R0, 0xfffffff0, !P0 ;  /* 0xfffffff000007807 */ /* 0x000fe20004000000 */
[----:B------:R-:W-:Y:S06]  /*e150*/  @P1 BRA `(.L_x_68) ;  /* 0x0000000000041947 */ /* 0x000fec0003800000 */
[----:B------:R-:W-:-:S04]  /*e160*/  DEPBAR.LE SB0, 0x1 ;  /* 0x000080400000791a */ /* 0x000fc80000000000 */
.L_x_68:
[----:B------:R-:W-:Y:S05]  /*e170*/  WARPSYNC.ALL ;  /* 0x0000000000007948 */ /* 0x000fea0003800000 */
[----:B------:R-:W-:Y:S01]  /*e180*/  BAR.SYNC.DEFER_BLOCKING 0x1, 0x80 ;  /* 0x0042000000007b1d */ /* 0x000fe20000010000 */
[C---:B------:R-:W-:Y:S02]  /*e190*/  LEA R21, R0.reuse, R21, 0x1 ;  /* 0x0000001500157211 */ /* 0x040fe400078e08ff */
[----:B------:R-:W-:Y:S02]  /*e1a0*/  LEA R0, R0, R3, 0x1 ;  /* 0x0000000300007211 */ /* 0x000fe400078e08ff */
[----:B------:R-:W-:Y:S01]  /*e1b0*/  F2FP.F16.F32.PACK_AB R13, R13, R14 ;  /* 0x0000000e0d0d723e */ /* 0x000fe200000000ff */
[----:B------:R-:W-:Y:S01]  /*e1c0*/  BSSY B0, `(.L_x_69) ;  /* 0x000001d000007945 */ /* 0x000fe20003800000 */
[----:B------:R-:W-:-:S02]  /*e1d0*/  F2FP.F16.F32.PACK_AB R15, R15, R16 ;  /* 0x000000100f0f723e */ /* 0x000fc400000000ff */
[----:B------:R-:W-:Y:S02]  /*e1e0*/  F2FP.F16.F32.PACK_AB R17, R17, R18 ;  /* 0x000000121111723e */ /* 0x000fe400000000ff */
[----:B------:R-:W-:Y:S02]  /*e1f0*/  F2FP.F16.F32.PACK_AB R12, R41, R40 ;  /* 0x00000028290c723e */ /* 0x000fe400000000ff */
[----:B------:R-:W-:Y:S02]  /*e200*/  F2FP.F16.F32.PACK_AB R14, R45, R44 ;  /* 0x0000002c2d0e723e */ /* 0x000fe400000000ff */
[----:B------:R-:W-:Y:S02]  /*e210*/  F2FP.F16.F32.PACK_AB R16, R49, R48 ;  /* 0x000000303110723e */ /* 0x000fe400000000ff */
[----:B------:R-:W-:Y:S02]  /*e220*/  F2FP.F16.F32.PACK_AB R18, R53, R52 ;  /* 0x000000343512723e */ /* 0x000fe400000000ff */
[----:B------:R-:W-:Y:S01]  /*e230*/  F2FP.F16.F32.PACK_AB R19, R19, R20 ;  /* 0x000000141313723e */ /* 0x000fe200000000ff */
[----:B------:R1:W-:Y:S04]  /*e240*/  STSM.16.M88.4 [R3], R4 ;  /* 0x0000000403007844 */ /* 0x0003e80000000200 */
[----:B------:R1:W-:Y:S01]  /*e250*/  STSM.16.M88.4 [R0], R8 ;  /* 0x0000000800007844 */ /* 0x0003e20000000200 */
[----:B------:R-:W-:Y:S01]  /*e260*/  @!PT LDS RZ, [RZ] ;  /* 0x00000000fffff984 */ /* 0x000fe20000000800 */
[----:B------:R-:W-:Y:S01]  /*e270*/  @!PT LDS RZ, [RZ] ;  /* 0x00000000fffff984 */ /* 0x000fe20000000800 */
[----:B------:R-:W-:Y:S01]  /*e280*/  @!PT LDS RZ, [RZ] ;  /* 0x00000000fffff984 */ /* 0x000fe20000000800 */
[----:B------:R-:W-:Y:S01]  /*e290*/  @!PT LDS RZ, [RZ] ;  /* 0x00000000fffff984 */ /* 0x000fe20000000800 */
[----:B------:R2:W-:Y:S06]  /*e2a0*/  MEMBAR.ALL.CTA ;  /* 0x0000000000007992 */ /* 0x0005ec0000008000 */
[----:B--2---:R-:W2:Y:S02]  /*e2b0*/  FENCE.VIEW.ASYNC.S ;  /* 0x00000000000073c6 */ /* 0x004ea40000000000 */
[----:B--2---:R-:W-:Y:S06]  /*e2c0*/  BAR.SYNC.DEFER_BLOCKING 0x1, 0x80 ;  /* 0x0042000000007b1d */ /* 0x004fec0000010000 */
[----:B------:R-:W-:Y:S05]  /*e2d0*/  @P1 BRA `(.L_x_70) ;  /* 0x00000000002c1947 */ /* 0x000fea0003800000 */
[----:B------:R-:W-:Y:S01]  /*e2e0*/  ULDC.64 UR4, c[0x0][0x198] ;  /* 0x0000660000047ab9 */ /* 0x000fe20000000a00 */
[----:B------:R-:W-:Y:S01]  /*e2f0*/  R2UR UR8, R2 ;  /* 0x00000000020872ca */ /* 0x000fe200000e0000 */
[----:B------:R-:W-:Y:S01]  /*e300*/  UIADD3 UR4, UP0, UR4, 0x670, URZ ;  /* 0x0000067004047890 */ /* 0x000fe2000ff1e03f */
[----:B------:R-:W-:Y:S01]  /*e310*/  UMOV UR9, URZ ;  /* 0x0000003f00097c82 */ /* 0x000fe20008000000 */
[----:B------:R-:W-:Y:S02]  /*e320*/  UMOV UR10, UR43 ;  /* 0x0000002b000a7c82 */ /* 0x000fe40008000000 */
[----:B------:R-:W-:Y:S01]  /*e330*/  UIADD3.X UR5, URZ, UR5, URZ, UP0, !UPT ;  /* 0x000000053f057290 */ /* 0x000fe200087fe43f */
[----:B------:R-:W-:Y:S01]  /*e340*/  UMOV UR11, UR36 ;  /* 0x00000024000b7c82 */ /* 0x000fe20008000000 */
[----:B------:R-:W-:-:S07]  /*e350*/  UMOV UR12, UR37 ;  /* 0x00000025000c7c82 */ /* 0x000fce0008000000 */
[----:B------:R2:W-:Y:S01]  /*e360*/  UTMASTG.4D [UR8], [UR4] ;  /* 0x00000008040073b5 */ /* 0x0005e20008018000 */
[----:B------:R0:W-:Y:S01]  /*e370*/  UTMACMDFLUSH ;  /* 0x00000000000079b7 */ /* 0x0001e20000000000 */
[----:B--2---:R-:W-:-:S04]  /*e380*/  DEPBAR.LE SB0, 0x1 ;  /* 0x000080400000791a */ /* 0x004fc80000000000 */
.L_x_70:
[----:B------:R-:W-:Y:S05]  /*e390*/  BSYNC B0 ;  /* 0x0000000000007941 */ /* 0x000fea0003800000 */
.L_x_69:
[----:B------:R-:W-:Y:S01]  /*e3a0*/  BAR.SYNC.DEFER_BLOCKING 0x1, 0x80 ;  /* 0x0042000000007b1d */ /* 0x000fe20000010000 */
[----:B-1----:R-:W-:Y:S02]  /*e3b0*/  F2FP.F16.F32.PACK_AB R4, R57, R56 ;  /* 0x000000383904723e */ /* 0x002fe400000000ff */
[----:B------:R-:W-:Y:S02]  /*e3c0*/  F2FP.F16.F32.PACK_AB R5, R22, R23 ;  /* 0x000000171605723e */ /* 0x000fe400000000ff */
[----:B------:R-:W-:Y:S01]  /*e3d0*/  F2FP.F16.F32.PACK_AB R6, R61, R60 ;  /* 0x0000003c3d06723e */ /* 0x000fe200000000ff */
[----:B------:R-:W-:Y:S01]  /*e3e0*/  BSSY B0, `(.L_x_71) ;  /* 0x000001c000007945 */ /* 0x000fe20003800000 */
[----:B------:R-:W-:Y:S02]  /*e3f0*/  F2FP.F16.F32.PACK_AB R7, R24, R27 ;  /* 0x0000001b1807723e */ /* 0x000fe400000000ff */
[----:B------:R-:W-:Y:S02]  /*e400*/  F2FP.F16.F32.PACK_AB R8, R65, R64 ;  /* 0x000000404108723e */ /* 0x000fe400000000ff */
[----:B------:R-:W-:-:S02]  /*e410*/  F2FP.F16.F32.PACK_AB R9, R26, R31 ;  /* 0x0000001f1a09723e */ /* 0x000fc400000000ff */
[----:B------:R-:W-:Y:S02]  /*e420*/  F2FP.F16.F32.PACK_AB R10, R69, R68 ;  /* 0x00000044450a723e */ /* 0x000fe400000000ff */
[----:B------:R-:W-:Y:S01]  /*e430*/  F2FP.F16.F32.PACK_AB R11, R28, R35 ;  /* 0x000000231c0b723e */ /* 0x000fe200000000ff */
[----:B------:R1:W-:Y:S04]  /*e440*/  STSM.16.M88.4 [R3+0x1000], R12 ;  /* 0x0010000c03007844 */ /* 0x0003e80000000200 */
[----:B------:R1:W-:Y:S01]  /*e450*/  STSM.16.M88.4 [R0+0x1000], R16 ;  /* 0x0010001000007844 */ /* 0x0003e20000000200 */
        /* <DEDUP_REMOVED lines=8> */
[----:B------:R-:W-:Y:S01]  /*e4e0*/  R2UR UR8, R2 ;  /* 0x00000000020872ca */ /* 0x000fe200000e0000 */
[----:B------:R-:W-:Y:S01]  /*e4f0*/  ULDC.64 UR4, c[0x0][0x198] ;  /* 0x0000660000047ab9 */ /* 0x000fe20000000a00 */
[----:B------:R-:W-:Y:S01]  /*e500*/  UMOV UR9, 0x20 ;  /* 0x0000002000097882 */ /* 0x000fe20000000000 */
[----:B------:R-:W-:Y:S01]  /*e510*/  UIADD3 UR4, UP0, UR4, 0x670, URZ ;  /* 0x0000067004047890 */ /* 0x000fe2000ff1e03f */
[----:B------:R-:W-:Y:S01]  /*e520*/  UMOV UR10, UR43 ;  /* 0x0000002b000a7c82 */ /* 0x000fe20008000000 */
[----:B------:R-:W-:Y:S02]  /*e530*/  UMOV UR11, UR36 ;  /* 0x00000024000b7c82 */ /* 0x000fe40008000000 */
[----:B------:R-:W-:Y:S01]  /*e540*/  UIADD3.X UR5, URZ, UR5, URZ, UP0, !UPT ;  /* 0x000000053f057290 */ /* 0x000fe200087fe43f */
[----:B------:R-:W-:-:S05]  /*e550*/  UMOV UR12, UR37 ;  /* 0x00000025000c7c82 */ /* 0x000fca0008000000 */
[----:B------:R-:W-:-:S09]  /*e560*/  UIADD3 UR8, UR8, 0x1000, URZ ;  /* 0x0000100008087890 */ /* 0x000fd2000fffe03f */
[----:B------:R2:W-:Y:S01]  /*e570*/  UTMASTG.4D [UR8], [UR4] ;  /* 0x00000008040073b5 */ /* 0x0005e20008018000 */
[----:B------:R0:W-:Y:S01]  /*e580*/  UTMACMDFLUSH ;  /* 0x00000000000079b7 */ /* 0x0001e20000000000 */
[----:B--2---:R-:W-:-:S04]  /*e590*/  DEPBAR.LE SB0, 0x1 ;  /* 0x000080400000791a */ /* 0x004fc80000000000 */
.L_x_72:
[----:B------:R-:W-:Y:S05]  /*e5a0*/  BSYNC B0 ;  /* 0x0000000000007941 */ /* 0x000fea0003800000 */
.L_x_71:
        /* <DEDUP_REMOVED lines=23> */
[----:B------:R-:W-:Y:S01]  /*e720*/  UMOV UR9, 0x40 ;  /* 0x0000004000097882 */ /* 0x000fe20000000000 */
[----:B------:R-:W-:Y:S02]  /*e730*/  UMOV UR10, UR43 ;  /* 0x0000002b000a7c82 */ /* 0x000fe40008000000 */
[----:B------:R-:W-:Y:S01]  /*e740*/  UIADD3.X UR5, URZ, UR5, URZ, UP0, !UPT ;  /* 0x000000053f057290 */ /* 0x000fe200087fe43f */
[----:B------:R-:W-:Y:S01]  /*e750*/  UMOV UR11, UR36 ;  /* 0x00000024000b7c82 */ /* 0x000fe20008000000 */
[----:B------:R-:W-:-:S07]  /*e760*/  UMOV UR12, UR37 ;  /* 0x00000025000c7c82 */ /* 0x000fce0008000000 */
[----:B------:R2:W-:Y:S01]  /*e770*/  UTMASTG.4D [UR8], [UR4] ;  /* 0x00000008040073b5 */ /* 0x0005e20008018000 */
[----:B------:R0:W-:Y:S01]  /*e780*/  UTMACMDFLUSH ;  /* 0x00000000000079b7 */ /* 0x0001e20000000000 */
[----:B--2---:R-:W-:-:S04]  /*e790*/  DEPBAR.LE SB0, 0x1 ;  /* 0x000080400000791a */ /* 0x004fc80000000000 */
.L_x_74:
[----:B------:R-:W-:Y:S05]  /*e7a0*/  BSYNC B0 ;  /* 0x0000000000007941 */ /* 0x000fea0003800000 */
.L_x_73:
[----:B------:R-:W-:Y:S01]  /*e7b0*/  BAR.SYNC.DEFER_BLOCKING 0x1, 0x80 ;  /* 0x0042000000007b1d */ /* 0x000fe20000010000 */
[----:B------:R-:W-:Y:S02]  /*e7c0*/  F2FP.F16.F32.PACK_AB R88, R89, R88 ;  /* 0x000000585958723e */ /* 0x000fe400000000ff */
        /* <DEDUP_REMOVED lines=9> */
[----:B------:R2:W-:Y:S01]  /*e860*/  STSM.16.M88.4 [R21], R16 ;  /* 0x0000001015007844 */ /* 0x0005e20000000200 */
[----:B------:R-:W-:Y:S01]  /*e870*/  @!PT LDS RZ, [RZ] ;  /* 0x00000000fffff984 */ /* 0x000fe20000000800 */
[----:B------:R-:W-:Y:S01]  /*e880*/  @!PT LDS RZ, [RZ] ;  /* 0x00000000fffff984 */ /* 0x000fe20000000800 */
[----:B------:R-:W-:Y:S01]  /*e890*/  @!PT LDS RZ, [RZ] ;  /* 0x00000000fffff984 */ /* 0x000fe20000000800 */
[----:B------:R-:W-:Y:S01]  /*e8a0*/  @!PT LDS RZ, [RZ] ;  /* 0x00000000fffff984 */ /* 0x000fe20000000800 */
[----:B------:R3:W-:Y:S06]  /*e8b0*/  MEMBAR.ALL.CTA ;  /* 0x0000000000007992 */ /* 0x0007ec0000008000 */
[----:B---3--:R-:W3:Y:S02]  /*e8c0*/  FENCE.VIEW.ASYNC.S ;  /* 0x00000000000073c6 */ /* 0x008ee40000000000 */
[----:B---3--:R-:W-:Y:S06]  /*e8d0*/  BAR.SYNC.DEFER_BLOCKING 0x1, 0x80 ;  /* 0x0042000000007b1d */ /* 0x008fec0000010000 */
        /* <DEDUP_REMOVED lines=12> */
[----:B---3--:R-:W-:-:S04]  /*e9a0*/  DEPBAR.LE SB0, 0x1 ;  /* 0x000080400000791a */ /* 0x008fc80000000000 */
.L_x_76:
[----:B------:R-:W-:Y:S05]  /*e9b0*/  BSYNC B0 ;  /* 0x0000000000007941 */ /* 0x000fea0003800000 */
.L_x_75:
        /* <DEDUP_REMOVED lines=17> */
[----:B----4-:R-:W4:Y:S02]  /*ead0*/  FENCE.VIEW.ASYNC.S ;  /* 0x00000000000073c6 */ /* 0x010f240000000000 */
[----:B----4-:R-:W-:Y:S06]  /*eae0*/  BAR.SYNC.DEFER_BLOCKING 0x1, 0x80 ;  /* 0x0042000000007b1d */ /* 0x010fec0000010000 */
        /* <DEDUP_REMOVED lines=11> */
[----:B----4-:R-:W-:-:S04]  /*eba0*/  DEPBAR.LE SB0, 0x1 ;  /* 0x000080400000791a */ /* 0x010fc80000000000 */
.L_x_78:
[----:B------:R-:W-:Y:S05]  /*ebb0*/  BSYNC B0 ;  /* 0x0000000000007941 */ /* 0x000fea0003800000 */
.L_x_77:
[----:B------:R-:W-:Y:S06]  /*ebc0*/  BAR.SYNC.DEFER_BLOCKING 0x1, 0x80 ;  /* 0x0042000000007b1d */ /* 0x000fec0000010000 */
[----:B------:R-:W-:Y:S01]  /*ebd0*/  BSSY B0, `(.L_x_79) ;  /* 0x0000016000007945 */ /* 0x000fe20003800000 */
[----:B------:R4:W-:Y:S04]  /*ebe0*/  STSM.16.M88.4 [R3+0x1000], R104 ;  /* 0x0010006803007844 */ /* 0x0009e80000000200 */
[----:B------:R4:W-:Y:S01]  /*ebf0*/  STSM.16.M88.4 [R21], R80 ;  /* 0x0000005015007844 */ /* 0x0009e20000000200 */
[----:B------:R-:W-:Y:S01]  /*ec00*/  @!PT LDS RZ, [RZ] ;  /* 0x00000000fffff984 */ /* 0x000fe20000000800 */
[----:B------:R-:W-:Y:S01]  /*ec10*/  @!PT LDS RZ, [RZ] ;  /* 0x00000000fffff984 */ /* 0x000fe20000000800 */
[----:B------:R-:W-:Y:S01]  /*ec20*/  @!PT LDS RZ, [RZ] ;  /* 0x00000000fffff984 */ /* 0x000fe20000000800 */
[----:B------:R-:W-:Y:S01]  /*ec30*/  @!PT LDS RZ, [RZ] ;  /* 0x00000000fffff984 */ /* 0x000fe20000000800 */
[----:B------:R5:W-:Y:S06]  /*ec40*/  MEMBAR.ALL.CTA ;  /* 0x0000000000007992 */ /* 0x000bec0000008000 */
[----:B-----5:R-:W5:Y:S02]  /*ec50*/  FENCE.VIEW.ASYNC.S ;  /* 0x00000000000073c6 */ /* 0x020f640000000000 */
[----:B-----5:R-:W-:Y:S06]  /*ec60*/  BAR.SYNC.DEFER_BLOCKING 0x1, 0x80 ;  /* 0x0042000000007b1d */ /* 0x020fec0000010000 */
        /* <DEDUP_REMOVED lines=10> */
[----:B------:R1:W-:Y:S02]  /*ed10*/  UTMASTG.4D [UR8], [UR4] ;  /* 0x00000008040073b5 */ /* 0x0003e40008018000 */
[----:B-1----:R0:W-:Y:S02]  /*ed20*/  UTMACMDFLUSH ;  /* 0x00000000000079b7 */ /* 0x0021e40000000000 */
.L_x_80:
[----:B------:R-:W-:Y:S05]  /*ed30*/  BSYNC B0 ;  /* 0x0000000000007941 */ /* 0x000fea0003800000 */
.L_x_79:
[----:B------:R-:W-:-:S04]  /*ed40*/  DEPBAR.LE SB0, 0x0 ;  /* 0x000080000000791a */ /* 0x000fc80000000000 */
[----:B------:R-:W-:Y:S05]  /*ed50*/  EXIT ;  /* 0x000000000000794d */ /* 0x000fea0003800000 */
        .weak           $__internal_0_$__cuda_sm20_rcp_rn_f32_slowpath
        .type           $__internal_0_$__cuda_sm20_rcp_rn_f32_slowpath,@function
        .size           $__internal_0_$__cuda_sm20_rcp_rn_f32_slowpath,(.L_x_86 - $__internal_0_$__cuda_sm20_rcp_rn_f32_slowpath)
$__internal_0_$__cuda_sm20_rcp_rn_f32_slowpath:
[----:B------:R-:W-:Y:S01]  /*ed60*/  IMAD.SHL.U32 R0, R3, 0x2, RZ ;  /* 0x0000000203007824 */ /* 0x000fe200078e00ff */
[----:B------:R-:W-:Y:S04]  /*ed70*/  BSSY B2, `(.L_x_81) ;  /* 0x0000030000027945 */ /* 0x000fe80003800000 */
[----:B------:R-:W-:-:S04]  /*ed80*/  SHF.R.U32.HI R17, RZ, 0x18, R0 ;  /* 0x00000018ff117819 */ /* 0x000fc80000011600 */
[----:B------:R-:W-:-:S13]  /*ed90*/  ISETP.NE.U32.AND P0, PT, R17, RZ, PT ;  /* 0x000000ff1100720c */ /* 0x000fda0003f05070 */
[----:B------:R-:W-:Y:S05]  /*eda0*/  @P0 BRA `(.L_x_82) ;  /* 0x0000000000280947 */ /* 0x000fea0003800000 */
[----:B------:R-:W-:-:S04]  /*edb0*/  SHF.L.U32 R0, R3, 0x1, RZ ;  /* 0x0000000103007819 */ /* 0x000fc800000006ff */
[----:B------:R-:W-:-:S13]  /*edc0*/  ISETP.NE.AND P0, PT, R0, RZ, PT ;  /* 0x000000ff0000720c */ /* 0x000fda0003f05270 */
[----:B------:R-:W-:Y:S01]  /*edd0*/  @P0 FFMA R5, R3, 1.84467440737095516160e+19, RZ ;  /* 0x5f80000003050823 */ /* 0x000fe200000000ff */
[----:B------:R-:W-:Y:S08]  /*ede0*/  @!P0 MUFU.RCP R4, R3 ;  /* 0x0000000300048308 */ /* 0x000ff00000001000 */
[----:B------:R-:W1:Y:S02]  /*edf0*/  @P0 MUFU.RCP R0, R5 ;  /* 0x0000000500000308 */ /* 0x000e640000001000 */
[----:B-1----:R-:W-:-:S04]  /*ee00*/  @P0 FFMA R10, R5, R0, -1 ;  /* 0xbf800000050a0423 */ /* 0x002fc80000000000 */
[----:B------:R-:W-:-:S04]  /*ee10*/  @P0 FADD.FTZ R11, -R10, -RZ ;  /* 0x800000ff0a0b0221 */ /* 0x000fc80000010100 */
[----:B------:R-:W-:-:S04]  /*ee20*/  @P0 FFMA R0, R0, R11, R0 ;  /* 0x0000000b00000223 */ /* 0x000fc80000000000 */
[----:B------:R-:W-:Y:S01]  /*ee30*/  @P0 FFMA R4, R0, 1.84467440737095516160e+19, RZ ;  /* 0x5f80000000040823 */ /* 0x000fe200000000ff */
[----:B------:R-:W-:Y:S06]  /*ee40*/  BRA `(.L_x_83) ;  /* 0x0000000000887947 */ /* 0x000fec0003800000 */
.L_x_82:
[----:B------:R-:W-:-:S04]  /*ee50*/  IADD3 R120, R17, -0xfd, RZ ;  /* 0xffffff0311787810 */ /* 0x000fc80007ffe0ff */
[----:B------:R-:W-:-:S13]  /*ee60*/  ISETP.GT.U32.AND P0, PT, R120, 0x1, PT ;  /* 0x000000017800780c */ /* 0x000fda0003f04070 */
[----:B------:R-:W-:Y:S05]  /*ee70*/  @P0 BRA `(.L_x_84) ;  /* 0x0000000000780947 */ /* 0x000fea0003800000 */
[----:B------:R-:W-:Y:S02]  /*ee80*/  LOP3.LUT R0, R3, 0x7fffff, RZ, 0xc0, !PT ;  /* 0x007fffff03007812 */ /* 0x000fe400078ec0ff */
[----:B------:R-:W-:Y:S02]  /*ee90*/  MOV R11, 0x3 ;  /* 0x00000003000b7802 */ /* 0x000fe40000000f00 */
[----:B------:R-:W-:Y:S02]  /*eea0*/  LOP3.LUT R0, R0, 0x3f800000, RZ, 0xfc, !PT ;  /* 0x3f80000000007812 */ /* 0x000fe400078efcff */
[----:B------:R-:W-:Y:S02]  /*eeb0*/  SHF.L.U32 R11, R11, R120, RZ ;  /* 0x000000780b0b7219 */ /* 0x000fe400000006ff */
[----:B------:R-:W1:Y:S02]  /*eec0*/  MUFU.RCP R5, R0 ;  /* 0x0000000000057308 */ /* 0x000e640000001000 */
[----:B-1----:R-:W-:-:S04]  /*eed0*/  FFMA R4, R0, R5, -1 ;  /* 0xbf80000000047423 */ /* 0x002fc80000000005 */
[----:B------:R-:W-:-:S04]  /*eee0*/  FADD.FTZ R4, -R4, -RZ ;  /* 0x800000ff04047221 */ /* 0x000fc80000010100 */
[CCC-:B------:R-:W-:Y:S01]  /*eef0*/  FFMA.RM R10, R5.reuse, R4.reuse, R5.reuse ;  /* 0x00000004050a7223 */ /* 0x1c0fe20000004005 */
[----:B------:R-:W-:-:S04]  /*ef00*/  FFMA.RP R5, R5, R4, R5 ;  /* 0x0000000405057223 */ /* 0x000fc80000008005 */
[C---:B------:R-:W-:Y:S02]  /*ef10*/  LOP3.LUT R4, R10.reuse, 0x7fffff, RZ, 0xc0, !PT ;  /* 0x007fffff0a047812 */ /* 0x040fe400078ec0ff */
[----:B------:R-:W-:Y:S02]  /*ef20*/  FSETP.NEU.FTZ.AND P0, PT, R10, R5, PT ;  /* 0x000000050a00720b */ /* 0x000fe40003f1d000 */
[----:B------:R-:W-:Y:S02]  /*ef30*/  LOP3.LUT R4, R4, 0x800000, RZ, 0xfc, !PT ;  /* 0x0080000004047812 */ /* 0x000fe400078efcff */
[----:B------:R-:W-:Y:S02]  /*ef40*/  SEL R5, RZ, 0xffffffff, !P0 ;  /* 0xffffffffff057807 */ /* 0x000fe40004000000 */
[----:B------:R-:W-:-:S03]  /*ef50*/  LOP3.LUT R11, R11, R4, RZ, 0xc0, !PT ;  /* 0x000000040b0b7212 */ /* 0x000fc600078ec0ff */
[----:B------:R-:W-:Y:S01]  /*ef60*/  IMAD.MOV R5, RZ, RZ, -R5 ;  /* 0x000000ffff057224 */ /* 0x000fe200078e0a05 */
[----:B------:R-:W-:-:S04]  /*ef70*/  SHF.R.U32.HI R11, RZ, R120, R11 ;  /* 0x00000078ff0b7219 */ /* 0x000fc8000001160b */
[----:B------:R-:W-:Y:S02]  /*ef80*/  LOP3.LUT P1, RZ, R5, R120, R4, 0xf8, !PT ;  /* 0x0000007805ff7212 */ /* 0x000fe4000782f804 */
[C---:B------:R-:W-:Y:S02]  /*ef90*/  LOP3.LUT P0, RZ, R11.reuse, 0x1, RZ, 0xc0, !PT ;  /* 0x000000010bff7812 */ /* 0x040fe4000780c0ff */
[----:B------:R-:W-:Y:S02]  /*efa0*/  LOP3.LUT P2, RZ, R11, 0x2, RZ, 0xc0, !PT ;  /* 0x000000020bff7812 */ /* 0x000fe4000784c0ff */
[----:B------:R-:W-:Y:S02]  /*efb0*/  IADD3 R5, R17, -0xfc, RZ ;  /* 0xffffff0411057810 */ /* 0x000fe40007ffe0ff */
[----:B------:R-:W-:Y:S02]  /*efc0*/  PLOP3.LUT P0, PT, P0, P1, P2, 0xe0, 0x0 ;  /* 0x000000000000781c */ /* 0x000fe40000703c20 */
[----:B------:R-:W-:-:S02]  /*efd0*/  LOP3.LUT P1, RZ, R3, 0x7fffff, RZ, 0xc0, !PT ;  /* 0x007fffff03ff7812 */ /* 0x000fc4000782c0ff */
[----:B------:R-:W-:Y:S02]  /*efe0*/  SEL R0, RZ, 0x1, !P0 ;  /* 0x00000001ff007807 */ /* 0x000fe40004000000 */
[----:B------:R-:W-:Y:S02]  /*eff0*/  SHF.R.U32.HI R4, RZ, R5, R4 ;  /* 0x00000005ff047219 */ /* 0x000fe40000011604 */
[----:B------:R-:W-:-:S04]  /*f000*/  IADD3 R0, -R0, RZ, RZ ;  /* 0x000000ff00007210 */ /* 0x000fc80007ffe1ff */
[----:B------:R-:W-:-:S13]  /*f010*/  ISETP.GE.AND P0, PT, R0, RZ, PT ;  /* 0x000000ff0000720c */ /* 0x000fda0003f06270 */
[----:B------:R-:W-:-:S05]  /*f020*/  @!P0 IADD3 R4, R4, 0x1, RZ ;  /* 0x0000000104048810 */ /* 0x000fca0007ffe0ff */
[----:B------:R-:W-:-:S05]  /*f030*/  @!P1 IMAD.SHL.U32 R4, R4, 0x2, RZ ;  /* 0x0000000204049824 */ /* 0x000fca00078e00ff */
[----:B------:R-:W-:Y:S01]  /*f040*/  LOP3.LUT R4, R4, 0x80000000, R3, 0xf8, !PT ;  /* 0x8000000004047812 */ /* 0x000fe200078ef803 */
[----:B------:R-:W-:Y:S06]  /*f050*/  BRA `(.L_x_83) ;  /* 0x0000000000047947 */ /* 0x000fec0003800000 */
.L_x_84:
[----:B------:R1:W2:Y:S02]  /*f060*/  MUFU.RCP R4, R3 ;  /* 0x0000000300047308 */ /* 0x0002a40000001000 */
.L_x_83:
[----:B------:R-:W-:Y:S05]  /*f070*/  BSYNC B2 ;  /* 0x0000000000027941 */ /* 0x000fea0003800000 */
.L_x_81:
[----:B--2---:R-:W-:Y:S02]  /*f080*/  MOV R0, R4 ;  /* 0x0000000400007202 */ /* 0x004fe40000000f00 */
[----:B------:R-:W-:Y:S02]  /*f090*/  MOV R4, R14 ;  /* 0x0000000e00047202 */ /* 0x000fe40000000f00 */
[----:B------:R-:W-:-:S04]  /*f0a0*/  MOV R5, 0x0 ;  /* 0x0000000000057802 */ /* 0x000fc80000000f00 */
[----:B-1----:R-:W-:Y:S05]  /*f0b0*/  RET.REL.NODEC R4 `(_ZN7cutlass13device_kernelINS_4fmha6kernel13FmhaKernelTmaINS1_10collective15FmhaMainloopTmaINS_6half_tEfN4cute5tupleIJNS7_1CILi64EEENS9_ILi128EEENS9_ILi192EEEEEENS4_12CausalFusionEJEEENS4_15FmhaFwdEpilogueIS6_fNS8_IJSA_SC_SB_EEEEEJEEEEEvNT_6ParamsE) ;  /* 0xffffff0c04d07950 */ /* 0x002fea0003c3ffff */
.L_x_85:
[----:B------:R-:W-:-:S00]  /*f0c0*/  BRA `(.L_x_85) ;  /* 0xfffffffc00fc7947 */ /* 0x000fc0000383ffff */
[----:B------:R-:W-:-:S00]  /*f0d0*/  NOP ;  /* 0x0000000000007918 */ /* 0x000fc00000000000 */
        /* <DEDUP_REMOVED lines=10> */
.L_x_86:


//--------------------- .nv.global.init           --------------------------
	.section	.nv.global.init,"aw",@progbits
.nv.global.init:
	.type		$str$23,@object
	.size		$str$23,($str$24 - $str$23)
$str$23:
        /*0000*/ 	.byte	0x28, 0x61, 0x64, 0x64, 0x72, 0x65, 0x73, 0x73, 0x20, 0x26, 0x20, 0x6d, 0x61, 0x73, 0x6b, 0x29
        /*0010*/ 	.byte	0x20, 0x3d, 0x3d, 0x20, 0x30, 0x00
	.type		$str$24,@object
	.size		$str$24,(__unnamed_1 - $str$24)
$str$24:
        /*0016*/ 	.byte	0x2f, 0x74, 0x6d, 0x70, 0x2f, 0x63, 0x75, 0x74, 0x6c, 0x61, 0x73, 0x73, 0x5f, 0x73, 0x77, 0x65
        /*0026*/ 	.byte	0x65, 0x70, 0x5f, 0x73, 0x72, 0x63, 0x2f, 0x69, 0x6e, 0x63, 0x6c, 0x75, 0x64, 0x65, 0x2f, 0x63
        /*0036*/ 	.byte	0x75, 0x74, 0x65, 0x2f, 0x70, 0x6f, 0x69, 0x6e, 0x74, 0x65, 0x72, 0x5f, 0x66, 0x6c, 0x61, 0x67
        /*0046*/ 	.byte	0x67, 0x65, 0x64, 0x2e, 0x68, 0x70, 0x70, 0x00
	.type		__unnamed_1,@object
	.size		__unnamed_1,(__unnamed_2 - __unnamed_1)
__unnamed_1:
        /*004e*/ 	.byte	0x61, 0x75, 0x74, 0x6f, 0x20, 0x63, 0x75, 0x74, 0x65, 0x3a, 0x3a, 0x61, 0x73, 0x5f, 0x70, 0x6f
        /* <DEDUP_REMOVED lines=27> */
        /*020e*/ 	.byte	0x3e, 0x3e, 0x3e, 0x3e, 0x3e, 0x5d, 0x00
	.type		__unnamed_2,@object
	.size		__unnamed_2,(.L_1 - __unnamed_2)
__unnamed_2:
        /* <DEDUP_REMOVED lines=29> */
.L_1:


//--------------------- .nv.shared._ZN7cutlass13device_kernelINS_4fmha6kernel13FmhaKernelTmaINS1_10collective15FmhaMainloopTmaINS_6half_tEfN4cute5tupleIJNS7_1CILi64EEENS9_ILi128EEENS9_ILi192EEEEEENS4_12CausalFusionEJEEENS4_15FmhaFwdEpilogueIS6_fNS8_IJSA_SC_SB_EEEEEJEEEEEvNT_6ParamsE --------------------------
	.section	.nv.shared._ZN7cutlass13device_kernelINS_4fmha6kernel13FmhaKernelTmaINS1_10collective15FmhaMainloopTmaINS_6half_tEfN4cute5tupleIJNS7_1CILi64EEENS9_ILi128EEENS9_ILi192EEEEEENS4_12CausalFusionEJEEENS4_15FmhaFwdEpilogueIS6_fNS8_IJSA_SC_SB_EEEEEJEEEEEvNT_6ParamsE,"aw",@nobits
	.sectionflags	@""
	.align	16
	.zero		1024


//--------------------- .nv.shared.reserved.0     --------------------------
	.section	.nv.shared.reserved.0,"aw",@nobits
	.weak		__nv_reservedSMEM_offset_0_alias
	.size		__nv_reservedSMEM_offset_0_alias, 0, 0
	.other		__nv_reservedSMEM_offset_0_alias,@"STO_CUDA_RESERVED_SHARED STV_DEFAULT"
__nv_reservedSMEM_offset_0_alias:
	.zero		0


//--------------------- .nv.global                --------------------------
	.section	.nv.global,"aw",@nobits
.nv.global:
	.type		_ZN39_INTERNAL_2e053c93_4_k_cu_da84ff4b_30144cute1_E,@object
	.size		_ZN39_INTERNAL_2e053c93_4_k_cu_da84ff4b_30144cute1_E,(_ZN39_INTERNAL_2e053c93_4_k_cu_da84ff4b_30144cuda3std3__45__cpo6cbeginE - _ZN39_INTERNAL_2e053c93_4_k_cu_da84ff4b_30144cute1_E)
_ZN39_INTERNAL_2e053c93_4_k_cu_da84ff4b_30144cute1_E:
	.zero		1
	.type		_ZN39_INTERNAL_2e053c93_4_k_cu_da84ff4b_30144cuda3std3__45__cpo6cbeginE,@object
	.size		_ZN39_INTERNAL_2e053c93_4_k_cu_da84ff4b_30144cuda3std3__45__cpo6cbeginE,(_ZN39_INTERNAL_2e053c93_4_k_cu_da84ff4b_30144cuda3std3__48in_placeE - _ZN39_INTERNAL_2e053c93_4_k_cu_da84ff4b_30144cuda3std3__45__cpo6cbeginE)
_ZN39_INTERNAL_2e053c93_4_k_cu_da84ff4b_30144cuda3std3__45__cpo6cbeginE:
	.zero		1
	.type		_ZN39_INTERNAL_2e053c93_4_k_cu_da84ff4b_30144cuda3std3__48in_placeE,@object
	.size		_ZN39_INTERNAL_2e053c93_4_k_cu_da84ff4b_30144cuda3std3__48in_placeE,(_ZN39_INTERNAL_2e053c93_4_k_cu_da84ff4b_30144cuda3std6ranges3__45__cpo9iter_moveE - _ZN39_INTERNAL_2e053c93_4_k_cu_da84ff4b_30144cuda3std3__48in_placeE)
_ZN39_INTERNAL_2e053c93_4_k_cu_da84ff4b_30144cuda3std3__48in_placeE:
	.zero		1
	.type		_ZN39_INTERNAL_2e053c93_4_k_cu_da84ff4b_30144cuda3std6ranges3__45__cpo9iter_moveE,@object
	.size		_ZN39_INTERNAL_2e053c93_4_k_cu_da84ff4b_30144cuda3std6ranges3__45__cpo9iter_moveE,(_ZN39_INTERNAL_2e053c93_4_k_cu_da84ff4b_30144cuda3std3__45__cpo5beginE - _ZN39_INTERNAL_2e053c93_4_k_cu_da84ff4b_30144cuda3std6ranges3__45__cpo9iter_moveE)
_ZN39_INTERNAL_2e053c93_4_k_cu_da84ff4b_30144cuda3std6ranges3__45__cpo9iter_moveE:
	.zero		1
	.type		_ZN39_INTERNAL_2e053c93_4_k_cu_da84ff4b_30144cuda3std3__45__cpo5beginE,@object
	.size		_ZN39_INTERNAL_2e053c93_4_k_cu_da84ff4b_30144cuda3std3__45__cpo5beginE,(_ZN39_INTERNAL_2e053c93_4_k_cu_da84ff4b_30144cuda3std3__441_GLOBAL__N__2e053c93_4_k_cu_da84ff4b_30146ignoreE - _ZN39_INTERNAL_2e053c93_4_k_cu_da84ff4b_30144cuda3std3__45__cpo5beginE)
_ZN39_INTERNAL_2e053c93_4_k_cu_da84ff4b_30144cuda3std3__45__cpo5beginE:
	.zero		1
	.type		_ZN39_INTERNAL_2e053c93_4_k_cu_da84ff4b_30144cuda3std3__441_GLOBAL__N__2e053c93_4_k_cu_da84ff4b_30146ignoreE,@object
	.size		_ZN39_INTERNAL_2e053c93_4_k_cu_da84ff4b_30144cuda3std3__441_GLOBAL__N__2e053c93_4_k_cu_da84ff4b_30146ignoreE,(_ZN39_INTERNAL_2e053c93_4_k_cu_da84ff4b_30144cute7productE - _ZN39_INTERNAL_2e053c93_4_k_cu_da84ff4b_30144cuda3std3__441_GLOBAL__N__2e053c93_4_k_cu_da84ff4b_30146ignoreE)
_ZN39_INTERNAL_2e053c93_4_k_cu_da84ff4b_30144cuda3std3__441_GLOBAL__N__2e053c93_4_k_cu_da84ff4b_30146ignoreE:
	.zero		1
	.type		_ZN39_INTERNAL_2e053c93_4_k_cu_da84ff4b_30144cute7productE,@object
	.size		_ZN39_INTERNAL_2e053c93_4_k_cu_da84ff4b_30144cute7productE,(_ZN39_INTERNAL_2e053c93_4_k_cu_da84ff4b_30144cuda3std3__45__cpo3endE - _ZN39_INTERNAL_2e053c93_4_k_cu_da84ff4b_30144cute7productE)
_ZN39_INTERNAL_2e053c93_4_k_cu_da84ff4b_30144cute7productE:
	.zero		1
	.type		_ZN39_INTERNAL_2e053c93_4_k_cu_da84ff4b_30144cuda3std3__45__cpo3endE,@object
	.size		_ZN39_INTERNAL_2e053c93_4_k_cu_da84ff4b_30144cuda3std3__45__cpo3endE,(_ZN39_INTERNAL_2e053c93_4_k_cu_da84ff4b_30144cuda3std3__419piecewise_constructE - _ZN39_INTERNAL_2e053c93_4_k_cu_da84ff4b_30144cuda3std3__45__cpo3endE)
_ZN39_INTERNAL_2e053c93_4_k_cu_da84ff4b_30144cuda3std3__45__cpo3endE:
	.zero		1
	.type		_ZN39_INTERNAL_2e053c93_4_k_cu_da84ff4b_30144cuda3std3__419piecewise_constructE,@object
	.size		_ZN39_INTERNAL_2e053c93_4_k_cu_da84ff4b_30144cuda3std3__419piecewise_constructE,(_ZN39_INTERNAL_2e053c93_4_k_cu_da84ff4b_30144cuda3std3__45__cpo4cendE - _ZN39_INTERNAL_2e053c93_4_k_cu_da84ff4b_30144cuda3std3__419piecewise_constructE)
_ZN39_INTERNAL_2e053c93_4_k_cu_da84ff4b_30144cuda3std3__419piecewise_constructE:
	.zero		1
	.type		_ZN39_INTERNAL_2e053c93_4_k_cu_da84ff4b_30144cuda3std3__45__cpo4cendE,@object
	.size		_ZN39_INTERNAL_2e053c93_4_k_cu_da84ff4b_30144cuda3std3__45__cpo4cendE,(_ZN39_INTERNAL_2e053c93_4_k_cu_da84ff4b_30144cuda3std6ranges3__45__cpo4swapE - _ZN39_INTERNAL_2e053c93_4_k_cu_da84ff4b_30144cuda3std3__45__cpo4cendE)
_ZN39_INTERNAL_2e053c93_4_k_cu_da84ff4b_30144cuda3std3__45__cpo4cendE:
	.zero		1
	.type		_ZN39_INTERNAL_2e053c93_4_k_cu_da84ff4b_30144cuda3std6ranges3__45__cpo4swapE,@object
	.size		_ZN39_INTERNAL_2e053c93_4_k_cu_da84ff4b_30144cuda3std6ranges3__45__cpo4swapE,(.L_9 - _ZN39_INTERNAL_2e053c93_4_k_cu_da84ff4b_30144cuda3std6ranges3__45__cpo4swapE)
_ZN39_INTERNAL_2e053c93_4_k_cu_da84ff4b_30144cuda3std6ranges3__45__cpo4swapE:
	.zero		1
.L_9:


//--------------------- .nv.constant0._ZN7cutlass13device_kernelINS_4fmha6kernel13FmhaKernelTmaINS1_10collective15FmhaMainloopTmaINS_6half_tEfN4cute5tupleIJNS7_1CILi64EEENS9_ILi128EEENS9_ILi192EEEEEENS4_12CausalFusionEJEEENS4_15FmhaFwdEpilogueIS6_fNS8_IJSA_SC_SB_EEEEEJEEEEEvNT_6ParamsE --------------------------
	.section	.nv.constant0._ZN7cutlass13device_kernelINS_4fmha6kernel13FmhaKernelTmaINS1_10collective15FmhaMainloopTmaINS_6half_tEfN4cute5tupleIJNS7_1CILi64EEENS9_ILi128EEENS9_ILi192EEEEEENS4_12CausalFusionEJEEENS4_15FmhaFwdEpilogueIS6_fNS8_IJSA_SC_SB_EEEEEJEEEEEvNT_6ParamsE,"a",@progbits
	.sectionflags	@""
	.align	4
.nv.constant0._ZN7cutlass13device_kernelINS_4fmha6kernel13FmhaKernelTmaINS1_10collective15FmhaMainloopTmaINS_6half_tEfN4cute5tupleIJNS7_1CILi64EEENS9_ILi128EEENS9_ILi192EEEEEENS4_12CausalFusionEJEEENS4_15FmhaFwdEpilogueIS6_fNS8_IJSA_SC_SB_EEEEEJEEEEEvNT_6ParamsE:
	.zero		2688


//--------------------- SYMBOLS --------------------------

	.type		.nv.reservedSmem.offset0,@object
	.size		.nv.reservedSmem.offset0,0x4
	.type		__assertfail,@function
